def attn_fwd(
    Q,
    K,
    V,
    Out,
    Lse,
    sm_scale,
    stride_qz,
    stride_qh,
    stride_qm,
    stride_qk,
    stride_kz,
    stride_kh,
    stride_kn,
    stride_kk,
    stride_vz,
    stride_vh,
    stride_vn,
    stride_vk,
    stride_oz,
    stride_oh,
    stride_om,
    stride_ok,
    seqlen_q,
    seqlen_k,
    BLOCK_M: tl.constexpr,
    BLOCK_N: tl.constexpr,
    HEAD_DIM: tl.constexpr,
    CAUSAL: tl.constexpr,
):
    start_m = tl.program_id(0)
    off_hz = tl.program_id(1)
    q_off = off_hz * stride_qh
    k_off = off_hz * stride_kh
    v_off = off_hz * stride_vh
    offs_m = start_m * BLOCK_M + tl.arange(0, BLOCK_M)
    offs_d = tl.arange(0, HEAD_DIM)
    offs_n = tl.arange(0, BLOCK_N)
    q_ptrs = Q + q_off + offs_m[:, None] * stride_qm + offs_d[None, :] * stride_qk
    k_ptrs = K + k_off + offs_d[:, None] * stride_kk + offs_n[None, :] * stride_kn
    v_ptrs = V + v_off + offs_n[:, None] * stride_vn + offs_d[None, :] * stride_vk
    m_i = tl.full([BLOCK_M], float("-inf"), dtype=tl.float32)
    l_i = tl.zeros([BLOCK_M], dtype=tl.float32) + 1.0
    acc = tl.zeros([BLOCK_M, HEAD_DIM], dtype=tl.float32)
    q = tl.load(q_ptrs)
    acc, l_i, m_i = _attn_fwd_inner(
        acc,
        l_i,
        m_i,
        q,
        k_ptrs,
        v_ptrs,
        sm_scale,
        stride_kn,
        stride_vn,
        start_m,
        seqlen_k,
        BLOCK_M,
        BLOCK_N,
        HEAD_DIM,
        CAUSAL,
    )
    acc = acc / l_i[:, None]
    lse = m_i + tl.math.log2(l_i) / 1.4426950408889634
    o_ptrs = (
        Out
        + off_hz * stride_oh
        + offs_m[:, None] * stride_om
        + offs_d[None, :] * stride_ok
    )
    tl.store(o_ptrs, acc.to(Out.dtype.element_ty))
    tl.store(Lse + off_hz * seqlen_q + offs_m, lse)

# config = {"BLOCK_M": 64, "BLOCK_N": 16, "HEAD_DIM": 128, "arch": "sm_90", "causal": false, "dtype": "bf16", "num_stages": 2, "num_warps": 8}
# arch = sm_90


// ===== COMPILED SASS (sm_90a) =====

	.target	sm_90a

	.elftype	@"ET_EXEC"


//--------------------- .note.nv.tkinfo           --------------------------
	.section	.note.nv.tkinfo,"",@"SHT_NOTE"
	.sectionflags	@"SHF_NOTE_NV_TKINFO"
	.tkinfo
        /*0018*/ 	.word	0x00000002
        /*0030*/ 	.string	""
        /*0030*/ 	.string	"ptxas"
        /*0030*/ 	.string	"Cuda compilation tools, release 13.0, V13.0.88"
        /*0030*/ 	.string	"Build cuda_13.0.r13.0/compiler.36424714_0"
        /*0030*/ 	.string	"-v  -suppress-debug-info  -lineinfo  -arch sm_90a "



//--------------------- .note.nv.cuinfo           --------------------------
	.section	.note.nv.cuinfo,"",@"SHT_NOTE"
	.sectionflags	@"SHF_NOTE_NV_CUINFO"
        /*0018*/ 	.short	0x0002
        /*001a*/ 	.short	0x005a
        /*001c*/ 	.short	0x0082
	.zero		2


//--------------------- .nv.info                  --------------------------
	.section	.nv.info,"",@"SHT_CUDA_INFO"
	.align	4


	//----- nvinfo : EIATTR_REGCOUNT
	.align		4
        /*0000*/ 	.byte	0x04, 0x2f
        /*0002*/ 	.short	(.L_2 - .L_1)
	.align		4
.L_1:
        /*0004*/ 	.word	index@(attn_fwd)
        /*0008*/ 	.word	0x0000007c


	//----- nvinfo : EIATTR_FRAME_SIZE
	.align		4
.L_2:
        /*000c*/ 	.byte	0x04, 0x11
        /*000e*/ 	.short	(.L_4 - .L_3)
	.align		4
.L_3:
        /*0010*/ 	.word	index@(attn_fwd)
        /*0014*/ 	.word	0x00000000


	//----- nvinfo : EIATTR_MIN_STACK_SIZE
	.align		4
.L_4:
        /*0018*/ 	.byte	0x04, 0x12
        /*001a*/ 	.short	(.L_6 - .L_5)
	.align		4
.L_5:
        /*001c*/ 	.word	index@(attn_fwd)
        /*0020*/ 	.word	0x00000000
.L_6:


//--------------------- .nv.compat                --------------------------
	.section	.nv.compat,"",@"SHT_CUDA_COMPAT_INFO"
	.align	4
        /*0000*/ 	.byte	0x02, 0x09, 0x01, 0x00, 0x02, 0x02, 0x04, 0x00, 0x02, 0x05, 0x05, 0x00, 0x03, 0x07, 0x01, 0x01
        /*0010*/ 	.byte	0x02, 0x03, 0x00, 0x00, 0x02, 0x06, 0x01, 0x00, 0x04, 0x0b, 0x08, 0x00, 0x00, 0x00, 0x00, 0x00
        /*0020*/ 	.byte	0x00, 0x00, 0x00, 0x00


//--------------------- .nv.info.attn_fwd         --------------------------
	.section	.nv.info.attn_fwd,"",@"SHT_CUDA_INFO"
	.sectionflags	@""
	.align	4


	//----- nvinfo : EIATTR_CUDA_API_VERSION
	.align		4
        /*0000*/ 	.byte	0x04, 0x37
        /*0002*/ 	.short	(.L_8 - .L_7)
.L_7:
        /*0004*/ 	.word	0x00000082


	//----- nvinfo : EIATTR_KPARAM_INFO
	.align		4
.L_8:
        /*0008*/ 	.byte	0x04, 0x17
        /*000a*/ 	.short	(.L_10 - .L_9)
.L_9:
        /*000c*/ 	.word	0x00000000
        /*0010*/ 	.short	0x0019
        /*0012*/ 	.short	0x0080
        /*0014*/ 	.byte	0x00, 0xf4, 0x21, 0x00


	//----- nvinfo : EIATTR_KPARAM_INFO
	.align		4
.L_10:
        /*0018*/ 	.byte	0x04, 0x17
        /*001a*/ 	.short	(.L_12 - .L_11)
.L_11:
        /*001c*/ 	.word	0x00000000
        /*0020*/ 	.short	0x0018
        /*0022*/ 	.short	0x0078
        /*0024*/ 	.byte	0x00, 0xf4, 0x21, 0x00


	//----- nvinfo : EIATTR_KPARAM_INFO
	.align		4
.L_12:
        /*0028*/ 	.byte	0x04, 0x17
        /*002a*/ 	.short	(.L_14 - .L_13)
.L_13:
        /*002c*/ 	.word	0x00000000
        /*0030*/ 	.short	0x0017
        /*0032*/ 	.short	0x0070
        /*0034*/ 	.byte	0x00, 0xf0, 0x11, 0x00


	//----- nvinfo : EIATTR_KPARAM_INFO
	.align		4
.L_14:
        /*0038*/ 	.byte	0x04, 0x17
        /*003a*/ 	.short	(.L_16 - .L_15)
.L_15:
        /*003c*/ 	.word	0x00000000
        /*0040*/ 	.short	0x0016
        /*0042*/ 	.short	0x006c
        /*0044*/ 	.byte	0x00, 0xf0, 0x11, 0x00


	//----- nvinfo : EIATTR_KPARAM_INFO
	.align		4
.L_16:
        /*0048*/ 	.byte	0x04, 0x17
        /*004a*/ 	.short	(.L_18 - .L_17)
.L_17:
        /*004c*/ 	.word	0x00000000
        /*0050*/ 	.short	0x0015
        /*0052*/ 	.short	0x0068
        /*0054*/ 	.byte	0x00, 0xf0, 0x11, 0x00


	//----- nvinfo : EIATTR_KPARAM_INFO
	.align		4
.L_18:
        /*0058*/ 	.byte	0x04, 0x17
        /*005a*/ 	.short	(.L_20 - .L_19)
.L_19:
        /*005c*/ 	.word	0x00000000
        /*0060*/ 	.short	0x0014
        /*0062*/ 	.short	0x0064
        /*0064*/ 	.byte	0x00, 0xf0, 0x11, 0x00


	//----- nvinfo : EIATTR_KPARAM_INFO
	.align		4
.L_20:
        /*0068*/ 	.byte	0x04, 0x17
        /*006a*/ 	.short	(.L_22 - .L_21)
.L_21:
        /*006c*/ 	.word	0x00000000
        /*0070*/ 	.short	0x0013
        /*0072*/ 	.short	0x0060
        /*0074*/ 	.byte	0x00, 0xf0, 0x11, 0x00


	//----- nvinfo : EIATTR_KPARAM_INFO
	.align		4
.L_22:
        /*0078*/ 	.byte	0x04, 0x17
        /*007a*/ 	.short	(.L_24 - .L_23)
.L_23:
        /*007c*/ 	.word	0x00000000
        /*0080*/ 	.short	0x0012
        /*0082*/ 	.short	0x005c
        /*0084*/ 	.byte	0x00, 0xf0, 0x11, 0x00


	//----- nvinfo : EIATTR_KPARAM_INFO
	.align		4
.L_24:
        /*0088*/ 	.byte	0x04, 0x17
        /*008a*/ 	.short	(.L_26 - .L_25)
.L_25:
        /*008c*/ 	.word	0x00000000
        /*0090*/ 	.short	0x0011
        /*0092*/ 	.short	0x0058
        /*0094*/ 	.byte	0x00, 0xf0, 0x11, 0x00


	//----- nvinfo : EIATTR_KPARAM_INFO
	.align		4
.L_26:
        /*0098*/ 	.byte	0x04, 0x17
        /*009a*/ 	.short	(.L_28 - .L_27)
.L_27:
        /*009c*/ 	.word	0x00000000
        /*00a0*/ 	.short	0x0010
        /*00a2*/ 	.short	0x0054
        /*00a4*/ 	.byte	0x00, 0xf0, 0x11, 0x00


	//----- nvinfo : EIATTR_KPARAM_INFO
	.align		4
.L_28:
        /*00a8*/ 	.byte	0x04, 0x17
        /*00aa*/ 	.short	(.L_30 - .L_29)
.L_29:
        /*00ac*/ 	.word	0x00000000
        /*00b0*/ 	.short	0x000f
        /*00b2*/ 	.short	0x0050
        /*00b4*/ 	.byte	0x00, 0xf0, 0x11, 0x00


	//----- nvinfo : EIATTR_KPARAM_INFO
	.align		4
.L_30:
        /*00b8*/ 	.byte	0x04, 0x17
        /*00ba*/ 	.short	(.L_32 - .L_31)
.L_31:
        /*00bc*/ 	.word	0x00000000
        /*00c0*/ 	.short	0x000e
        /*00c2*/ 	.short	0x004c
        /*00c4*/ 	.byte	0x00, 0xf0, 0x11, 0x00


	//----- nvinfo : EIATTR_KPARAM_INFO
	.align		4
.L_32:
        /*00c8*/ 	.byte	0x04, 0x17
        /*00ca*/ 	.short	(.L_34 - .L_33)
.L_33:
        /*00cc*/ 	.word	0x00000000
        /*00d0*/ 	.short	0x000d
        /*00d2*/ 	.short	0x0048
        /*00d4*/ 	.byte	0x00, 0xf0, 0x11, 0x00


	//----- nvinfo : EIATTR_KPARAM_INFO
	.align		4
.L_34:
        /*00d8*/ 	.byte	0x04, 0x17
        /*00da*/ 	.short	(.L_36 - .L_35)
.L_35:
        /*00dc*/ 	.word	0x00000000
        /*00e0*/ 	.short	0x000c
        /*00e2*/ 	.short	0x0044
        /*00e4*/ 	.byte	0x00, 0xf0, 0x11, 0x00


	//----- nvinfo : EIATTR_KPARAM_INFO
	.align		4
.L_36:
        /*00e8*/ 	.byte	0x04, 0x17
        /*00ea*/ 	.short	(.L_38 - .L_37)
.L_37:
        /*00ec*/ 	.word	0x00000000
        /*00f0*/ 	.short	0x000b
        /*00f2*/ 	.short	0x0040
        /*00f4*/ 	.byte	0x00, 0xf0, 0x11, 0x00


	//----- nvinfo : EIATTR_KPARAM_INFO
	.align		4
.L_38:
        /*00f8*/ 	.byte	0x04, 0x17
        /*00fa*/ 	.short	(.L_40 - .L_39)
.L_39:
        /*00fc*/ 	.word	0x00000000
        /*0100*/ 	.short	0x000a
        /*0102*/ 	.short	0x003c
        /*0104*/ 	.byte	0x00, 0xf0, 0x11, 0x00


	//----- nvinfo : EIATTR_KPARAM_INFO
	.align		4
.L_40:
        /*0108*/ 	.byte	0x04, 0x17
        /*010a*/ 	.short	(.L_42 - .L_41)
.L_41:
        /*010c*/ 	.word	0x00000000
        /*0110*/ 	.short	0x0009
        /*0112*/ 	.short	0x0038
        /*0114*/ 	.byte	0x00, 0xf0, 0x11, 0x00


	//----- nvinfo : EIATTR_KPARAM_INFO
	.align		4
.L_42:
        /*0118*/ 	.byte	0x04, 0x17
        /*011a*/ 	.short	(.L_44 - .L_43)
.L_43:
        /*011c*/ 	.word	0x00000000
        /*0120*/ 	.short	0x0008
        /*0122*/ 	.short	0x0034
        /*0124*/ 	.byte	0x00, 0xf0, 0x11, 0x00


	//----- nvinfo : EIATTR_KPARAM_INFO
	.align		4
.L_44:
        /*0128*/ 	.byte	0x04, 0x17
        /*012a*/ 	.short	(.L_46 - .L_45)
.L_45:
        /*012c*/ 	.word	0x00000000
        /*0130*/ 	.short	0x0007
        /*0132*/ 	.short	0x0030
        /*0134*/ 	.byte	0x00, 0xf0, 0x11, 0x00


	//----- nvinfo : EIATTR_KPARAM_INFO
	.align		4
.L_46:
        /*0138*/ 	.byte	0x04, 0x17
        /*013a*/ 	.short	(.L_48 - .L_47)
.L_47:
        /*013c*/ 	.word	0x00000000
        /*0140*/ 	.short	0x0006
        /*0142*/ 	.short	0x002c
        /*0144*/ 	.byte	0x00, 0xf0, 0x11, 0x00


	//----- nvinfo : EIATTR_KPARAM_INFO
	.align		4
.L_48:
        /*0148*/ 	.byte	0x04, 0x17
        /*014a*/ 	.short	(.L_50 - .L_49)
.L_49:
        /*014c*/ 	.word	0x00000000
        /*0150*/ 	.short	0x0005
        /*0152*/ 	.short	0x0028
        /*0154*/ 	.byte	0x00, 0xf0, 0x11, 0x00


	//----- nvinfo : EIATTR_KPARAM_INFO
	.align		4
.L_50:
        /*0158*/ 	.byte	0x04, 0x17
        /*015a*/ 	.short	(.L_52 - .L_51)
.L_51:
        /*015c*/ 	.word	0x00000000
        /*0160*/ 	.short	0x0004
        /*0162*/ 	.short	0x0020
        /*0164*/ 	.byte	0x00, 0xf4, 0x21, 0x00


	//----- nvinfo : EIATTR_KPARAM_INFO
	.align		4
.L_52:
        /*0168*/ 	.byte	0x04, 0x17
        /*016a*/ 	.short	(.L_54 - .L_53)
.L_53:
        /*016c*/ 	.word	0x00000000
        /*0170*/ 	.short	0x0003
        /*0172*/ 	.short	0x0018
        /*0174*/ 	.byte	0x00, 0xf4, 0x21, 0x00


	//----- nvinfo : EIATTR_KPARAM_INFO
	.align		4
.L_54:
        /*0178*/ 	.byte	0x04, 0x17
        /*017a*/ 	.short	(.L_56 - .L_55)
.L_55:
        /*017c*/ 	.word	0x00000000
        /*0180*/ 	.short	0x0002
        /*0182*/ 	.short	0x0010
        /*0184*/ 	.byte	0x00, 0xf4, 0x21, 0x00


	//----- nvinfo : EIATTR_KPARAM_INFO
	.align		4
.L_56:
        /*0188*/ 	.byte	0x04, 0x17
        /*018a*/ 	.short	(.L_58 - .L_57)
.L_57:
        /*018c*/ 	.word	0x00000000
        /*0190*/ 	.short	0x0001
        /*0192*/ 	.short	0x0008
        /*0194*/ 	.byte	0x00, 0xf4, 0x21, 0x00


	//----- nvinfo : EIATTR_KPARAM_INFO
	.align		4
.L_58:
        /*0198*/ 	.byte	0x04, 0x17
        /*019a*/ 	.short	(.L_60 - .L_59)
.L_59:
        /*019c*/ 	.word	0x00000000
        /*01a0*/ 	.short	0x0000
        /*01a2*/ 	.short	0x0000
        /*01a4*/ 	.byte	0x00, 0xf4, 0x21, 0x00


	//----- nvinfo : EIATTR_SPARSE_MMA_MASK
	.align		4
.L_60:
        /*01a8*/ 	.byte	0x03, 0x50
        /*01aa*/ 	.short	0x0000


	//----- nvinfo : EIATTR_MAXREG_COUNT
	.align		4
        /*01ac*/ 	.byte	0x03, 0x1b
        /*01ae*/ 	.short	0x00ff


	//----- nvinfo : EIATTR_NUM_BARRIERS
	.align		4
        /*01b0*/ 	.byte	0x02, 0x4c
        /*01b2*/ 	.byte	0x01
	.zero		1


	//----- nvinfo : EIATTR_MERCURY_ISA_VERSION
	.align		4
        /*01b4*/ 	.byte	0x03, 0x5f
        /*01b6*/ 	.short	0x0101


	//----- nvinfo : EIATTR_COOP_GROUP_MASK_REGIDS
	.align		4
        /*01b8*/ 	.byte	0x04, 0x29
        /*01ba*/ 	.short	(.L_62 - .L_61)


	//   ....[0]....
.L_61:
        /*01bc*/ 	.word	0xffffffff


	//   ....[1]....
        /*01c0*/ 	.word	0xffffffff


	//   ....[2]....
        /*01c4*/ 	.word	0xffffffff


	//   ....[3]....
        /*01c8*/ 	.word	0xffffffff


	//   ....[4]....
        /*01cc*/ 	.word	0xffffffff


	//   ....[5]....
        /*01d0*/ 	.word	0xffffffff


	//   ....[6]....
        /*01d4*/ 	.word	0xffffffff


	//   ....[7]....
        /*01d8*/ 	.word	0xffffffff


	//----- nvinfo : EIATTR_COOP_GROUP_INSTR_OFFSETS
	.align		4
.L_62:
        /*01dc*/ 	.byte	0x04, 0x28
        /*01de*/ 	.short	(.L_64 - .L_63)


	//   ....[0]....
.L_63:
        /*01e0*/ 	.word	0x00001ed0


	//   ....[1]....
        /*01e4*/ 	.word	0x00001f10


	//   ....[2]....
        /*01e8*/ 	.word	0x00001f30


	//   ....[3]....
        /*01ec*/ 	.word	0x00001f50


	//   ....[4]....
        /*01f0*/ 	.word	0x00002540


	//   ....[5]....
        /*01f4*/ 	.word	0x00002570


	//   ....[6]....
        /*01f8*/ 	.word	0x000025b0


	//   ....[7]....
        /*01fc*/ 	.word	0x000025c0


	//----- nvinfo : EIATTR_EXIT_INSTR_OFFSETS
	.align		4
.L_64:
        /*0200*/ 	.byte	0x04, 0x1c
        /*0202*/ 	.short	(.L_66 - .L_65)


	//   ....[0]....
.L_65:
        /*0204*/ 	.word	0x00003fc0


	//   ....[1]....
        /*0208*/ 	.word	0x00004000


	//----- nvinfo : EIATTR_REQNTID
	.align		4
.L_66:
        /*020c*/ 	.byte	0x04, 0x10
        /*020e*/ 	.short	(.L_68 - .L_67)
.L_67:
        /*0210*/ 	.word	0x00000100
        /*0214*/ 	.word	0x00000001
        /*0218*/ 	.word	0x00000001


	//----- nvinfo : EIATTR_CBANK_PARAM_SIZE
	.align		4
.L_68:
        /*021c*/ 	.byte	0x03, 0x19
        /*021e*/ 	.short	0x0088


	//----- nvinfo : EIATTR_PARAM_CBANK
	.align		4
        /*0220*/ 	.byte	0x04, 0x0a
        /*0222*/ 	.short	(.L_70 - .L_69)
	.align		4
.L_69:
        /*0224*/ 	.word	index@(.nv.constant0.attn_fwd)
        /*0228*/ 	.short	0x0210
        /*022a*/ 	.short	0x0088


	//----- nvinfo : EIATTR_SW_WAR
	.align		4
.L_70:
        /*022c*/ 	.byte	0x04, 0x36
        /*022e*/ 	.short	(.L_72 - .L_71)
.L_71:
        /*0230*/ 	.word	0x00000008
.L_72:


//--------------------- .nv.callgraph             --------------------------
	.section	.nv.callgraph,"",@"SHT_CUDA_CALLGRAPH"
	.align	4
	.sectionentsize	8
	.align		4
        /*0000*/ 	.word	0x00000000
	.align		4
        /*0004*/ 	.word	0xffffffff
	.align		4
        /*0008*/ 	.word	0x00000000
	.align		4
        /*000c*/ 	.word	0xfffffffe
	.align		4
        /*0010*/ 	.word	0x00000000
	.align		4
        /*0014*/ 	.word	0xfffffffd
	.align		4
        /*0018*/ 	.word	0x00000000
	.align		4
        /*001c*/ 	.word	0xfffffffc


//--------------------- .nv.constant4             --------------------------
	.section	.nv.constant4,"a",@progbits
	.align	8
	.align		8
.nv.constant4:
        /*0000*/ 	.dword	_$_str


//--------------------- .text.attn_fwd            --------------------------
	.section	.text.attn_fwd,"ax",@progbits
	.align	128
        .global         attn_fwd
        .type           attn_fwd,@function
        .size           attn_fwd,(.L_x_3 - attn_fwd)
        .other          attn_fwd,@"STO_CUDA_ENTRY STV_DEFAULT"
attn_fwd:
.text.attn_fwd:
[----:B------:R-:W-:Y:S01]  /*0000*/  LDC R1, c[0x0][0x28] ;  /* 0x00000a00ff017b82 */ /* 0x000fe20000000800 */
[----:B------:R-:W0:Y:S07]  /*0010*/  S2R R14, SR_TID.X ;  /* 0x00000000000e7919 */ /* 0x000e2e0000002100 */
[----:B------:R-:W1:Y:S01]  /*0020*/  S2UR UR6, SR_CTAID.Y ;  /* 0x00000000000679c3 */ /* 0x000e620000002600 */
[----:B------:R-:W-:Y:S01]  /*0030*/  ULDC.64 UR4, c[0x0][0x240] ;  /* 0x0000900000047ab9 */ /* 0x000fe20000000a00 */
[----:B------:R-:W-:Y:S01]  /*0040*/  ULDC.64 UR8, c[0x0][0x208] ;  /* 0x0000820000087ab9 */ /* 0x000fe20000000a00 */
[----:B------:R-:W2:Y:S05]  /*0050*/  S2R R3, SR_CTAID.X ;  /* 0x0000000000037919 */ /* 0x000eaa0000002500 */
[----:B------:R-:W3:Y:S08]  /*0060*/  LDC R13, c[0x0][0x248] ;  /* 0x00009200ff0d7b82 */ /* 0x000ef00000000800 */
[----:B------:R-:W4:Y:S01]  /*0070*/  LDC.64 R10, c[0x0][0x210] ;  /* 0x00008400ff0a7b82 */ /* 0x000f220000000a00 */
[----:B-1----:R-:W-:-:S04]  /*0080*/  UIMAD UR4, UR6, UR4, URZ ;  /* 0x00000004060472a4 */ /* 0x002fc8000f8e023f */
[----:B------:R-:W-:Y:S01]  /*0090*/  USHF.L.U32 UR6, UR4, 0x1, URZ ;  /* 0x0000000104067899 */ /* 0x000fe2000800063f */
[----:B0-----:R-:W-:Y:S02]  /*00a0*/  LOP3.LUT R6, R14, 0x3f, RZ, 0xc0, !PT ;  /* 0x0000003f0e067812 */ /* 0x001fe400078ec0ff */
[----:B------:R-:W-:-:S03]  /*00b0*/  SHF.R.U32.HI R2, RZ, 0x6, R14 ;  /* 0x00000006ff027819 */ /* 0x000fc6000001160e */
[----:B--2---:R-:W-:Y:S01]  /*00c0*/  IMAD R0, R3, 0x40, R6 ;  /* 0x0000004003007824 */ /* 0x004fe200078e0206 */
[----:B------:R-:W-:-:S03]  /*00d0*/  SGXT.U32 R2, R2, 0x2 ;  /* 0x000000020202781a */ /* 0x000fc60000000000 */
[----:B------:R-:W-:Y:S01]  /*00e0*/  IMAD R3, R0, UR5, RZ ;  /* 0x0000000500037c24 */ /* 0x000fe2000f8e02ff */
[----:B------:R-:W-:Y:S01]  /*00f0*/  UIMAD.WIDE UR4, UR4, 0x2, URZ ;  /* 0x00000002040478a5 */ /* 0x000fe2000f8e023f */
[----:B---3--:R-:W-:Y:S02]  /*0100*/  IMAD R12, R2, R13, RZ ;  /* 0x0000000d020c7224 */ /* 0x008fe400078e02ff */
[C---:B------:R-:W-:Y:S02]  /*0110*/  IMAD.SHL.U32 R5, R3.reuse, 0x2, RZ ;  /* 0x0000000203057824 */ /* 0x040fe400078e00ff */
[----:B------:R-:W-:-:S03]  /*0120*/  IMAD.HI R8, R3, 0x2, RZ ;  /* 0x0000000203087827 */ /* 0x000fc600078e02ff */
[----:B----4-:R-:W-:Y:S01]  /*0130*/  IADD3 R4, P0, P1, R5, UR6, R10 ;  /* 0x0000000605047c10 */ /* 0x010fe2000f91e00a */
[----:B------:R-:W-:-:S03]  /*0140*/  IMAD R18, R13, 0x4, R12 ;  /* 0x000000040d127824 */ /* 0x000fc600078e020c */
[----:B------:R-:W-:Y:S01]  /*0150*/  IADD3.X R3, R8, UR5, R11, P0, P1 ;  /* 0x0000000508037c10 */ /* 0x000fe200087e240b */
[----:B------:R-:W-:Y:S01]  /*0160*/  IMAD R20, R13, 0x4, R18 ;  /* 0x000000040d147824 */ /* 0x000fe200078e0212 */
[----:B------:R-:W-:-:S04]  /*0170*/  LEA R10, P0, R12, R4, 0x1 ;  /* 0x000000040c0a7211 */ /* 0x000fc800078008ff */
[-C--:B------:R-:W-:Y:S01]  /*0180*/  LEA.HI.X.SX32 R11, R12, R3.reuse, 0x1, P0 ;  /* 0x000000030c0b7211 */ /* 0x080fe200000f0eff */
[C---:B------:R-:W-:Y:S01]  /*0190*/  IMAD R12, R13.reuse, 0x4, R20 ;  /* 0x000000040d0c7824 */ /* 0x040fe200078e0214 */
[-C--:B------:R-:W-:Y:S02]  /*01a0*/  LEA R8, P0, R18, R4.reuse, 0x1 ;  /* 0x0000000412087211 */ /* 0x080fe400078008ff */
[-C--:B------:R-:W-:Y:S01]  /*01b0*/  LEA R16, P1, R20, R4.reuse, 0x1 ;  /* 0x0000000414107211 */ /* 0x080fe200078208ff */
[----:B------:R-:W2:Y:S01]  /*01c0*/  LDG.E.U16 R5, desc[UR8][R10.64] ;  /* 0x000000080a057981 */ /* 0x000ea2000c1e1500 */
[-C--:B------:R-:W-:Y:S01]  /*01d0*/  LEA.HI.X.SX32 R9, R18, R3.reuse, 0x1, P0 ;  /* 0x0000000312097211 */ /* 0x080fe200000f0eff */
[----:B------:R-:W-:Y:S01]  /*01e0*/  IMAD R22, R13, 0x4, R12 ;  /* 0x000000040d167824 */ /* 0x000fe200078e020c */
[----:B------:R-:W-:Y:S02]  /*01f0*/  LEA R18, P0, R12, R4, 0x1 ;  /* 0x000000040c127211 */ /* 0x000fe400078008ff */
[----:B------:R-:W-:-:S02]  /*0200*/  LEA.HI.X.SX32 R17, R20, R3, 0x1, P1 ;  /* 0x0000000314117211 */ /* 0x000fc400008f0eff */
[-C--:B------:R-:W-:Y:S01]  /*0210*/  LEA.HI.X.SX32 R19, R12, R3.reuse, 0x1, P0 ;  /* 0x000000030c137211 */ /* 0x080fe200000f0eff */
[C---:B------:R-:W-:Y:S01]  /*0220*/  IMAD R12, R13.reuse, 0x4, R22 ;  /* 0x000000040d0c7824 */ /* 0x040fe200078e0216 */
[CC--:B------:R-:W-:Y:S01]  /*0230*/  LEA R20, P0, R22.reuse, R4.reuse, 0x1 ;  /* 0x0000000416147211 */ /* 0x0c0fe200078008ff */
[----:B------:R0:W3:Y:S02]  /*0240*/  LDG.E.U16 R7, desc[UR8][R16.64] ;  /* 0x0000000810077981 */ /* 0x0000e4000c1e1500 */
[C---:B------:R-:W-:Y:S01]  /*0250*/  IMAD R26, R13.reuse, 0x4, R12 ;  /* 0x000000040d1a7824 */ /* 0x040fe200078e020c */
[-C--:B------:R-:W-:Y:S01]  /*0260*/  LEA.HI.X.SX32 R21, R22, R3.reuse, 0x1, P0 ;  /* 0x0000000316157211 */ /* 0x080fe200000f0eff */
[----:B------:R1:W4:Y:S01]  /*0270*/  LDG.E.U16 R9, desc[UR8][R8.64] ;  /* 0x0000000808097981 */ /* 0x000322000c1e1500 */
[C---:B------:R-:W-:Y:S01]  /*0280*/  LEA R22, P0, R12.reuse, R4, 0x1 ;  /* 0x000000040c167211 */ /* 0x040fe200078008ff */
[----:B------:R-:W-:Y:S02]  /*0290*/  IMAD R28, R13, 0x4, R26 ;  /* 0x000000040d1c7824 */ /* 0x000fe400078e021a */
[----:B------:R5:W4:Y:S01]  /*02a0*/  LDG.E.U16 R10, desc[UR8][R18.64] ;  /* 0x00000008120a7981 */ /* 0x000b22000c1e1500 */
[----:B------:R-:W-:-:S02]  /*02b0*/  LEA.HI.X.SX32 R23, R12, R3, 0x1, P0 ;  /* 0x000000030c177211 */ /* 0x000fc400000f0eff */
[CC--:B0-----:R-:W-:Y:S01]  /*02c0*/  LEA R16, P0, R28.reuse, R4.reuse, 0x1 ;  /* 0x000000041c107211 */ /* 0x0c1fe200078008ff */
[----:B------:R0:W4:Y:S01]  /*02d0*/  LDG.E.U16 R11, desc[UR8][R20.64] ;  /* 0x00000008140b7981 */ /* 0x000122000c1e1500 */
[C---:B-1----:R-:W-:Y:S02]  /*02e0*/  IMAD R8, R13.reuse, 0x4, R28 ;  /* 0x000000040d087824 */ /* 0x042fe400078e021c */
[----:B------:R-:W-:Y:S01]  /*02f0*/  LEA.HI.X.SX32 R17, R28, R3, 0x1, P0 ;  /* 0x000000031c117211 */ /* 0x000fe200000f0eff */
[----:B------:R1:W4:Y:S01]  /*0300*/  LDG.E.U16 R12, desc[UR8][R22.64] ;  /* 0x00000008160c7981 */ /* 0x000322000c1e1500 */
[----:B------:R-:W-:Y:S01]  /*0310*/  IMAD R28, R13, 0x4, R8 ;  /* 0x000000040d1c7824 */ /* 0x000fe200078e0208 */
[-C--:B-----5:R-:W-:Y:S02]  /*0320*/  LEA R18, P0, R8, R4.reuse, 0x1 ;  /* 0x0000000408127211 */ /* 0x0a0fe400078008ff */
[----:B------:R5:W4:Y:S01]  /*0330*/  LDG.E.U16 R33, desc[UR8][R16.64] ;  /* 0x0000000810217981 */ /* 0x000b22000c1e1500 */
[----:B------:R-:W-:-:S02]  /*0340*/  LEA R24, P1, R26, R4, 0x1 ;  /* 0x000000041a187211 */ /* 0x000fc400078208ff */
[-C--:B------:R-:W-:Y:S01]  /*0350*/  LEA.HI.X.SX32 R19, R8, R3.reuse, 0x1, P0 ;  /* 0x0000000308137211 */ /* 0x080fe200000f0eff */
[C---:B------:R-:W-:Y:S01]  /*0360*/  IMAD R8, R13.reuse, 0x4, R28 ;  /* 0x000000040d087824 */ /* 0x040fe200078e021c */
[-C--:B------:R-:W-:Y:S02]  /*0370*/  LEA.HI.X.SX32 R25, R26, R3.reuse, 0x1, P1 ;  /* 0x000000031a197211 */ /* 0x080fe400008f0eff */
[-C--:B0-----:R-:W-:Y:S01]  /*0380*/  LEA R20, P0, R28, R4.reuse, 0x1 ;  /* 0x000000041c147211 */ /* 0x081fe200078008ff */
[C---:B------:R-:W-:Y:S01]  /*0390*/  IMAD R30, R13.reuse, 0x4, R8 ;  /* 0x000000040d1e7824 */ /* 0x040fe200078e0208 */
[-C--:B------:R-:W-:Y:S01]  /*03a0*/  LEA R26, P1, R8, R4.reuse, 0x1 ;  /* 0x00000004081a7211 */ /* 0x080fe200078208ff */
[----:B------:R-:W4:Y:S01]  /*03b0*/  LDG.E.U16 R15, desc[UR8][R24.64] ;  /* 0x00000008180f7981 */ /* 0x000f22000c1e1500 */
[-C--:B------:R-:W-:Y:S02]  /*03c0*/  LEA.HI.X.SX32 R21, R28, R3.reuse, 0x1, P0 ;  /* 0x000000031c157211 */ /* 0x080fe400000f0eff */
[-C--:B------:R-:W-:Y:S01]  /*03d0*/  LEA.HI.X.SX32 R27, R8, R3.reuse, 0x1, P1 ;  /* 0x00000003081b7211 */ /* 0x080fe200008f0eff */
[C---:B------:R-:W-:Y:S01]  /*03e0*/  IMAD R8, R13.reuse, 0x4, R30 ;  /* 0x000000040d087824 */ /* 0x040fe200078e021e */
[CC--:B-1----:R-:W-:Y:S01]  /*03f0*/  LEA R22, P0, R30.reuse, R4.reuse, 0x1 ;  /* 0x000000041e167211 */ /* 0x0c2fe200078008ff */
[----:B------:R0:W4:Y:S03]  /*0400*/  LDG.E.U16 R35, desc[UR8][R18.64] ;  /* 0x0000000812237981 */ /* 0x000126000c1e1500 */
[-C--:B------:R-:W-:Y:S01]  /*0410*/  LEA.HI.X.SX32 R23, R30, R3.reuse, 0x1, P0 ;  /* 0x000000031e177211 */ /* 0x080fe200000f0eff */
[C---:B------:R-:W-:Y:S01]  /*0420*/  IMAD R28, R13.reuse, 0x4, R8 ;  /* 0x000000040d1c7824 */ /* 0x040fe200078e0208 */
[CC--:B-----5:R-:W-:Y:S01]  /*0430*/  LEA R16, P0, R8.reuse, R4.reuse, 0x1 ;  /* 0x0000000408107211 */ /* 0x0e0fe200078008ff */
[----:B------:R1:W5:Y:S03]  /*0440*/  LDG.E.U16 R37, desc[UR8][R20.64] ;  /* 0x0000000814257981 */ /* 0x000366000c1e1500 */
[-C--:B------:R-:W-:Y:S01]  /*0450*/  LEA.HI.X.SX32 R17, R8, R3.reuse, 0x1, P0 ;  /* 0x0000000308117211 */ /* 0x080fe200000f0eff */
[C---:B------:R-:W-:Y:S01]  /*0460*/  IMAD R8, R13.reuse, 0x4, R28 ;  /* 0x000000040d087824 */ /* 0x040fe200078e021c */
[-C--:B0-----:R-:W-:Y:S01]  /*0470*/  LEA R18, P0, R28, R4.reuse, 0x1 ;  /* 0x000000041c127211 */ /* 0x081fe200078008ff */
[----:B------:R0:W5:Y:S02]  /*0480*/  LDG.E.U16 R39, desc[UR8][R26.64] ;  /* 0x000000081a277981 */ /* 0x000164000c1e1500 */
[----:B------:R-:W-:Y:S01]  /*0490*/  IMAD R30, R13, 0x4, R8 ;  /* 0x000000040d1e7824 */ /* 0x000fe200078e0208 */
[----:B------:R-:W-:Y:S01]  /*04a0*/  LEA R24, P1, R8, R4, 0x1 ;  /* 0x0000000408187211 */ /* 0x000fe200078208ff */
[----:B------:R0:W5:Y:S01]  /*04b0*/  LDG.E.U16 R40, desc[UR8][R22.64] ;  /* 0x0000000816287981 */ /* 0x000162000c1e1500 */
[----:B------:R-:W-:-:S02]  /*04c0*/  LEA.HI.X.SX32 R19, R28, R3, 0x1, P0 ;  /* 0x000000031c137211 */ /* 0x000fc400000f0eff */
[-C--:B------:R-:W-:Y:S01]  /*04d0*/  LEA.HI.X.SX32 R25, R8, R3.reuse, 0x1, P1 ;  /* 0x0000000308197211 */ /* 0x080fe200008f0eff */
[C---:B------:R-:W-:Y:S01]  /*04e0*/  IMAD R8, R13.reuse, 0x4, R30 ;  /* 0x000000040d087824 */ /* 0x040fe200078e021e */
[CC--:B-1----:R-:W-:Y:S01]  /*04f0*/  LEA R20, P0, R30.reuse, R4.reuse, 0x1 ;  /* 0x000000041e147211 */ /* 0x0c2fe200078008ff */
[----:B------:R1:W5:Y:S02]  /*0500*/  LDG.E.U16 R41, desc[UR8][R16.64] ;  /* 0x0000000810297981 */ /* 0x000364000c1e1500 */
[C---:B0-----:R-:W-:Y:S01]  /*0510*/  IMAD R26, R13.reuse, 0x4, R8 ;  /* 0x000000040d1a7824 */ /* 0x041fe200078e0208 */
[-C--:B------:R-:W-:Y:S01]  /*0520*/  LEA.HI.X.SX32 R21, R30, R3.reuse, 0x1, P0 ;  /* 0x000000031e157211 */ /* 0x080fe200000f0eff */
[----:B------:R0:W5:Y:S01]  /*0530*/  LDG.E.U16 R42, desc[UR8][R18.64] ;  /* 0x00000008122a7981 */ /* 0x000162000c1e1500 */
[CC--:B------:R-:W-:Y:S01]  /*0540*/  LEA R22, P0, R8.reuse, R4.reuse, 0x1 ;  /* 0x0000000408167211 */ /* 0x0c0fe200078008ff */
[C---:B------:R-:W-:Y:S02]  /*0550*/  IMAD R28, R13.reuse, 0x4, R26 ;  /* 0x000000040d1c7824 */ /* 0x040fe400078e021a */
[----:B------:R0:W5:Y:S01]  /*0560*/  LDG.E.U16 R43, desc[UR8][R24.64] ;  /* 0x00000008182b7981 */ /* 0x000162000c1e1500 */
[-C--:B------:R-:W-:Y:S01]  /*0570*/  LEA.HI.X.SX32 R23, R8, R3.reuse, 0x1, P0 ;  /* 0x0000000308177211 */ /* 0x080fe200000f0eff */
[C---:B------:R-:W-:Y:S01]  /*0580*/  IMAD R8, R13.reuse, 0x4, R28 ;  /* 0x000000040d087824 */ /* 0x040fe200078e021c */
[-C--:B-1----:R-:W-:Y:S01]  /*0590*/  LEA R16, P0, R26, R4.reuse, 0x1 ;  /* 0x000000041a107211 */ /* 0x082fe200078008ff */
[----:B------:R1:W5:Y:S02]  /*05a0*/  LDG.E.U16 R44, desc[UR8][R20.64] ;  /* 0x00000008142c7981 */ /* 0x000364000c1e1500 */
[C---:B------:R-:W-:Y:S01]  /*05b0*/  IMAD R30, R13.reuse, 0x4, R8 ;  /* 0x000000040d1e7824 */ /* 0x040fe200078e0208 */
[-C--:B0-----:R-:W-:Y:S01]  /*05c0*/  LEA R18, P1, R28, R4.reuse, 0x1 ;  /* 0x000000041c127211 */ /* 0x081fe200078208ff */
[----:B------:R0:W5:Y:S01]  /*05d0*/  LDG.E.U16 R45, desc[UR8][R22.64] ;  /* 0x00000008162d7981 */ /* 0x000162000c1e1500 */
[----:B------:R-:W-:Y:S01]  /*05e0*/  LEA.HI.X.SX32 R17, R26, R3, 0x1, P0 ;  /* 0x000000031a117211 */ /* 0x000fe200000f0eff */
[----:B------:R-:W-:Y:S01]  /*05f0*/  IMAD R32, R13, 0x4, R30 ;  /* 0x000000040d207824 */ /* 0x000fe200078e021e */
[----:B------:R-:W-:-:S02]  /*0600*/  LEA R24, P0, R8, R4, 0x1 ;  /* 0x0000000408187211 */ /* 0x000fc400078008ff */
[-C--:B------:R-:W-:Y:S01]  /*0610*/  LEA.HI.X.SX32 R19, R28, R3.reuse, 0x1, P1 ;  /* 0x000000031c137211 */ /* 0x080fe200008f0eff */
[C---:B------:R-:W-:Y:S01]  /*0620*/  IMAD R28, R13.reuse, 0x4, R32 ;  /* 0x000000040d1c7824 */ /* 0x040fe200078e0220 */
[-C--:B------:R-:W-:Y:S01]  /*0630*/  LEA.HI.X.SX32 R25, R8, R3.reuse, 0x1, P0 ;  /* 0x0000000308197211 */ /* 0x080fe200000f0eff */
[----:B------:R0:W5:Y:S01]  /*0640*/  LDG.E.U16 R46, desc[UR8][R16.64] ;  /* 0x00000008102e7981 */ /* 0x000162000c1e1500 */
[-C--:B-1----:R-:W-:Y:S01]  /*0650*/  LEA R20, P0, R30, R4.reuse, 0x1 ;  /* 0x000000041e147211 */ /* 0x082fe200078008ff */
[C---:B------:R-:W-:Y:S01]  /*0660*/  IMAD R8, R13.reuse, 0x4, R28 ;  /* 0x000000040d087824 */ /* 0x040fe200078e021c */
[-C--:B------:R-:W-:Y:S01]  /*0670*/  LEA R26, P1, R28, R4.reuse, 0x1 ;  /* 0x000000041c1a7211 */ /* 0x080fe200078208ff */
[----:B------:R1:W5:Y:S01]  /*0680*/  LDG.E.U16 R47, desc[UR8][R18.64] ;  /* 0x00000008122f7981 */ /* 0x000362000c1e1500 */
[-C--:B------:R-:W-:Y:S01]  /*0690*/  LEA.HI.X.SX32 R21, R30, R3.reuse, 0x1, P0 ;  /* 0x000000031e157211 */ /* 0x080fe200000f0eff */
[C---:B------:R-:W-:Y:S01]  /*06a0*/  IMAD R30, R13.reuse, 0x4, R8 ;  /* 0x000000040d1e7824 */ /* 0x040fe200078e0208 */
[CC--:B0-----:R-:W-:Y:S01]  /*06b0*/  LEA R22, P0, R32.reuse, R4.reuse, 0x1 ;  /* 0x0000000420167211 */ /* 0x0c1fe200078008ff */
[----:B------:R-:W5:Y:S02]  /*06c0*/  LDG.E.U16 R48, desc[UR8][R24.64] ;  /* 0x0000000818307981 */ /* 0x000f64000c1e1500 */
[C---:B------:R-:W-:Y:S01]  /*06d0*/  IMAD R34, R13.reuse, 0x4, R30 ;  /* 0x000000040d227824 */ /* 0x040fe200078e021e */
[----:B------:R-:W-:Y:S01]  /*06e0*/  LEA.HI.X.SX32 R23, R32, R3, 0x1, P0 ;  /* 0x0000000320177211 */ /* 0x000fe200000f0eff */
[----:B------:R0:W5:Y:S02]  /*06f0*/  LDG.E.U16 R49, desc[UR8][R20.64] ;  /* 0x0000000814317981 */ /* 0x000164000c1e1500 */
[C---:B------:R-:W-:Y:S01]  /*0700*/  IMAD R16, R13.reuse, 0x4, R34 ;  /* 0x000000040d107824 */ /* 0x040fe200078e0222 */
[----:B-1----:R-:W-:Y:S01]  /*0710*/  LEA R18, P0, R30, R4, 0x1 ;  /* 0x000000041e127211 */ /* 0x002fe200078008ff */
[----:B------:R-:W5:Y:S02]  /*0720*/  LDG.E.U16 R50, desc[UR8][R22.64] ;  /* 0x0000000816327981 */ /* 0x000f64000c1e1500 */
[----:B------:R-:W-:-:S04]  /*0730*/  IMAD R32, R13, 0x4, R16 ;  /* 0x000000040d207824 */ /* 0x000fc800078e0210 */
[----:B------:R-:W-:-:S05]  /*0740*/  IMAD R36, R13, 0x4, R32 ;  /* 0x000000040d247824 */ /* 0x000fca00078e0220 */
[----:B------:R-:W-:-:S05]  /*0750*/  LEA R38, R13, R36, 0x2 ;  /* 0x000000240d267211 */ /* 0x000fca00078e10ff */
[C---:B0-----:R-:W-:Y:S01]  /*0760*/  IMAD R20, R13.reuse, 0x4, R38 ;  /* 0x000000040d147824 */ /* 0x041fe200078e0226 */
[-C--:B------:R-:W-:Y:S02]  /*0770*/  LEA.HI.X.SX32 R27, R28, R3.reuse, 0x1, P1 ;  /* 0x000000031c1b7211 */ /* 0x080fe400008f0eff */
[-C--:B------:R-:W-:Y:S02]  /*0780*/  LEA.HI.X.SX32 R19, R30, R3.reuse, 0x1, P0 ;  /* 0x000000031e137211 */ /* 0x080fe400000f0eff */
[-C--:B------:R-:W-:Y:S01]  /*0790*/  LEA R24, P0, R16, R4.reuse, 0x1 ;  /* 0x0000000410187211 */ /* 0x080fe200078008ff */
[----:B------:R-:W-:Y:S01]  /*07a0*/  IMAD R13, R13, 0x4, R20 ;  /* 0x000000040d0d7824 */ /* 0x000fe200078e0214 */
[-C--:B------:R-:W-:Y:S01]  /*07b0*/  LEA R28, P1, R36, R4.reuse, 0x1 ;  /* 0x00000004241c7211 */ /* 0x080fe200078208ff */
[----:B------:R-:W5:Y:S01]  /*07c0*/  LDG.E.U16 R51, desc[UR8][R18.64] ;  /* 0x0000000812337981 */ /* 0x000f62000c1e1500 */
[----:B------:R-:W-:Y:S02]  /*07d0*/  LEA R30, P2, R20, R4, 0x1 ;  /* 0x00000004141e7211 */ /* 0x000fe400078408ff */
[-C--:B------:R-:W-:Y:S01]  /*07e0*/  LEA.HI.X.SX32 R25, R16, R3.reuse, 0x1, P0 ;  /* 0x0000000310197211 */ /* 0x080fe200000f0eff */
[----:B------:R-:W5:Y:S01]  /*07f0*/  LDG.E.U16 R26, desc[UR8][R26.64] ;  /* 0x000000081a1a7981 */ /* 0x000f62000c1e1500 */
[----:B------:R-:W-:-:S02]  /*0800*/  LEA.HI.X.SX32 R29, R36, R3, 0x1, P1 ;  /* 0x00000003241d7211 */ /* 0x000fc400008f0eff */
[-C--:B------:R-:W-:Y:S01]  /*0810*/  LEA.HI.X.SX32 R31, R20, R3.reuse, 0x1, P2 ;  /* 0x00000003141f7211 */ /* 0x080fe200010f0eff */
[----:B------:R0:W5:Y:S01]  /*0820*/  LDG.E.U16 R36, desc[UR8][R24.64] ;  /* 0x0000000818247981 */ /* 0x000162000c1e1500 */
[-C--:B------:R-:W-:Y:S02]  /*0830*/  LEA R20, P1, R32, R4.reuse, 0x1 ;  /* 0x0000000420147211 */ /* 0x080fe400078208ff */
[-C--:B------:R-:W-:Y:S01]  /*0840*/  LEA R16, P0, R8, R4.reuse, 0x1 ;  /* 0x0000000408107211 */ /* 0x080fe200078008ff */
[----:B------:R-:W5:Y:S01]  /*0850*/  LDG.E.U16 R28, desc[UR8][R28.64] ;  /* 0x000000081c1c7981 */ /* 0x000f62000c1e1500 */
[-C--:B------:R-:W-:Y:S02]  /*0860*/  LEA.HI.X.SX32 R21, R32, R3.reuse, 0x1, P1 ;  /* 0x0000000320157211 */ /* 0x080fe400008f0eff */
[----:B------:R-:W-:Y:S01]  /*0870*/  LEA.HI.X.SX32 R17, R8, R3, 0x1, P0 ;  /* 0x0000000308117211 */ /* 0x000fe200000f0eff */
[----:B------:R-:W5:Y:S01]  /*0880*/  LDG.E.U16 R30, desc[UR8][R30.64] ;  /* 0x000000081e1e7981 */ /* 0x000f62000c1e1500 */
[----:B0-----:R-:W-:-:S02]  /*0890*/  LEA R24, P1, R13, R4, 0x1 ;  /* 0x000000040d187211 */ /* 0x001fc400078208ff */
[CC--:B------:R-:W-:Y:S01]  /*08a0*/  LEA R18, P0, R34.reuse, R4.reuse, 0x1 ;  /* 0x0000000422127211 */ /* 0x0c0fe200078008ff */
[----:B------:R0:W5:Y:S01]  /*08b0*/  LDG.E.U16 R16, desc[UR8][R16.64] ;  /* 0x0000000810107981 */ /* 0x000162000c1e1500 */
[-C--:B------:R-:W-:Y:S02]  /*08c0*/  LEA.HI.X.SX32 R25, R13, R3.reuse, 0x1, P1 ;  /* 0x000000030d197211 */ /* 0x080fe400008f0eff */
[----:B------:R-:W-:Y:S01]  /*08d0*/  LEA.HI.X.SX32 R19, R34, R3, 0x1, P0 ;  /* 0x0000000322137211 */ /* 0x000fe200000f0eff */
[----:B------:R-:W5:Y:S01]  /*08e0*/  LDG.E.U16 R20, desc[UR8][R20.64] ;  /* 0x0000000814147981 */ /* 0x000f62000c1e1500 */
[----:B------:R-:W-:-:S03]  /*08f0*/  LEA R22, P0, R38, R4, 0x1 ;  /* 0x0000000426167211 */ /* 0x000fc600078008ff */
[----:B------:R1:W5:Y:S01]  /*0900*/  LDG.E.U16 R13, desc[UR8][R24.64] ;  /* 0x00000008180d7981 */ /* 0x000362000c1e1500 */
[----:B------:R-:W-:-:S03]  /*0910*/  LEA.HI.X.SX32 R23, R38, R3, 0x1, P0 ;  /* 0x0000000326177211 */ /* 0x000fc600000f0eff */
[----:B------:R-:W5:Y:S04]  /*0920*/  LDG.E.U16 R18, desc[UR8][R18.64] ;  /* 0x0000000812127981 */ /* 0x000f68000c1e1500 */
[----:B------:R-:W5:Y:S01]  /*0930*/  LDG.E.U16 R22, desc[UR8][R22.64] ;  /* 0x0000000816167981 */ /* 0x000f62000c1e1500 */
[----:B------:R-:W0:Y:S01]  /*0940*/  S2UR UR4, SR_CgaCtaId ;  /* 0x00000000000479c3 */ /* 0x000e220000008800 */
[C---:B------:R-:W-:Y:S01]  /*0950*/  LOP3.LUT R4, R14.reuse, 0xc0, RZ, 0xc0, !PT ;  /* 0x000000c00e047812 */ /* 0x040fe200078ec0ff */
[----:B------:R-:W-:Y:S01]  /*0960*/  UMOV UR60, 0x400 ;  /* 0x00000400003c7882 */ /* 0x000fe20000000000 */
[----:B------:R-:W-:Y:S02]  /*0970*/  IMAD.SHL.U32 R3, R14, 0x2, RZ ;  /* 0x000000020e037824 */ /* 0x000fe400078e00ff */
[----:B------:R-:W-:-:S04]  /*0980*/  SHF.R.U32.HI R32, RZ, 0x2, R4 ;  /* 0x00000002ff207819 */ /* 0x000fc80000011604 */
[----:B------:R-:W-:Y:S01]  /*0990*/  LOP3.LUT R32, R32, 0x1fe, R3, 0x78, !PT ;  /* 0x000001fe20207812 */ /* 0x000fe200078e7803 */
[----:B0-----:R-:W-:Y:S01]  /*09a0*/  ULEA UR60, UR4, UR60, 0x18 ;  /* 0x0000003c043c7291 */ /* 0x001fe2000f8ec03f */
[C---:B------:R-:W-:Y:S01]  /*09b0*/  LOP3.LUT R8, R14.reuse, 0x80, RZ, 0xc0, !PT ;  /* 0x000000800e087812 */ /* 0x040fe200078ec0ff */
[----:B------:R-:W-:-:S03]  /*09c0*/  IMAD.SHL.U32 R17, R14, 0x200, RZ ;  /* 0x000002000e117824 */ /* 0x000fc600078e00ff */
[----:B------:R-:W-:Y:S01]  /*09d0*/  R2UR UR4, R8 ;  /* 0x00000000080472ca */ /* 0x000fe200000e0000 */
[----:B------:R-:W-:Y:S01]  /*09e0*/  IMAD.SHL.U32 R34, R14, 0x20, RZ ;  /* 0x000000200e227824 */ /* 0x000fe200078e00ff */
[----:B------:R-:W-:Y:S02]  /*09f0*/  LOP3.LUT R17, R17, 0x3000, RZ, 0xc0, !PT ;  /* 0x0000300011117812 */ /* 0x000fe400078ec0ff */
[----:B------:R-:W-:Y:S02]  /*0a00*/  ISETP.NE.U32.AND P0, PT, R4, RZ, PT ;  /* 0x000000ff0400720c */ /* 0x000fe40003f05070 */
[----:B------:R-:W-:Y:S01]  /*0a10*/  LOP3.LUT R4, R17, 0x60, R34, 0xf8, !PT ;  /* 0x0000006011047812 */ /* 0x000fe200078ef822 */
[----:B------:R-:W-:Y:S01]  /*0a20*/  IMAD.MOV.U32 R61, RZ, RZ, -0x800000 ;  /* 0xff800000ff3d7424 */ /* 0x000fe200078e00ff */
[----:B-1----:R-:W-:Y:S01]  /*0a30*/  CS2R R24, SRZ ;  /* 0x0000000000187805 */ /* 0x002fe2000001ff00 */
[----:B------:R-:W-:Y:S01]  /*0a40*/  IMAD.MOV.U32 R114, RZ, RZ, 0x3f800000 ;  /* 0x3f800000ff727424 */ /* 0x000fe200078e00ff */
[----:B------:R-:W-:-:S03]  /*0a50*/  CS2R R52, SRZ ;  /* 0x0000000000347805 */ /* 0x000fc6000001ff00 */
[----:B------:R-:W-:Y:S01]  /*0a60*/  IMAD.U32 R17, RZ, RZ, UR4 ;  /* 0x00000004ff117e24 */ /* 0x000fe2000f8e00ff */
[----:B------:R-:W-:Y:S01]  /*0a70*/  CS2R R54, SRZ ;  /* 0x0000000000367805 */ /* 0x000fe2000001ff00 */
[----:B------:R-:W-:Y:S02]  /*0a80*/  IMAD.MOV.U32 R115, RZ, RZ, 0x3f800000 ;  /* 0x3f800000ff737424 */ /* 0x000fe400078e00ff */
[----:B------:R-:W-:Y:S01]  /*0a90*/  IMAD.MOV.U32 R60, RZ, RZ, -0x800000 ;  /* 0xff800000ff3c7424 */ /* 0x000fe200078e00ff */
[----:B--2---:R0:W-:Y:S02]  /*0aa0*/  STS.U16 [R32+UR60], R5 ;  /* 0x0000000520007988 */ /* 0x0041e4000800043c */
[----:B0-----:R-:W0:Y:S02]  /*0ab0*/  LDC R5, c[0x0][0x280] ;  /* 0x0000a000ff057b82 */ /* 0x001e240000000800 */
[----:B---3--:R1:W-:Y:S02]  /*0ac0*/  STS.U16 [R32+UR60+0x400], R7 ;  /* 0x0004000720007988 */ /* 0x0083e4000800043c */
[----:B-1----:R-:W-:-:S02]  /*0ad0*/  LOP3.LUT R7, R32, 0x40, RZ, 0x3c, !PT ;  /* 0x0000004020077812 */ /* 0x002fc400078e3cff */
[----:B----4-:R-:W-:Y:S01]  /*0ae0*/  STS.U16 [R32+UR60+0x800], R11 ;  /* 0x0008000b20007988 */ /* 0x010fe2000800043c */
[----:B0-----:R-:W-:-:S03]  /*0af0*/  ISETP.GE.AND P1, PT, R5, 0x1, PT ;  /* 0x000000010500780c */ /* 0x001fc60003f26270 */
[----:B------:R-:W-:Y:S04]  /*0b00*/  STS.U16 [R32+UR60+0xc00], R15 ;  /* 0x000c000f20007988 */ /* 0x000fe8000800043c */
[----:B------:R0:W-:Y:S04]  /*0b10*/  STS.U16 [R32+UR60+0x1000], R35 ;  /* 0x0010002320007988 */ /* 0x0001e8000800043c */
[----:B-----5:R1:W-:Y:S04]  /*0b20*/  STS.U16 [R32+UR60+0x1400], R39 ;  /* 0x0014002720007988 */ /* 0x0203e8000800043c */
[----:B------:R-:W-:Y:S04]  /*0b30*/  STS.U16 [R32+UR60+0x1800], R41 ;  /* 0x0018002920007988 */ /* 0x000fe8000800043c */
[----:B------:R-:W-:Y:S04]  /*0b40*/  STS.U16 [R32+UR60+0x1c00], R43 ;  /* 0x001c002b20007988 */ /* 0x000fe8000800043c */
[----:B------:R-:W-:Y:S04]  /*0b50*/  STS.U16 [R32+UR60+0x2000], R45 ;  /* 0x0020002d20007988 */ /* 0x000fe8000800043c */
[----:B------:R-:W-:Y:S04]  /*0b60*/  STS.U16 [R32+UR60+0x2400], R47 ;  /* 0x0024002f20007988 */ /* 0x000fe8000800043c */
[----:B------:R-:W-:Y:S01]  /*0b70*/  STS.U16 [R32+UR60+0x2800], R49 ;  /* 0x0028003120007988 */ /* 0x000fe2000800043c */
[----:B0-----:R-:W-:-:S02]  /*0b80*/  CS2R R34, SRZ ;  /* 0x0000000000227805 */ /* 0x001fc4000001ff00 */
[----:B-1----:R-:W-:Y:S02]  /*0b90*/  CS2R R38, SRZ ;  /* 0x0000000000267805 */ /* 0x002fe4000001ff00 */
[----:B------:R-:W-:Y:S01]  /*0ba0*/  SHF.R.U32.HI R11, RZ, 0x1, R14 ;  /* 0x00000001ff0b7819 */ /* 0x000fe2000001160e */
[----:B------:R-:W-:Y:S04]  /*0bb0*/  STS.U16 [R32+UR60+0x3000], R51 ;  /* 0x0030003320007988 */ /* 0x000fe8000800043c */
[----:B------:R-:W-:Y:S04]  /*0bc0*/  STS.U16 [R32+UR60+0x2c00], R26 ;  /* 0x002c001a20007988 */ /* 0x000fe8000800043c */
[----:B------:R-:W-:Y:S04]  /*0bd0*/  STS.U16 [R32+UR60+0x3400], R36 ;  /* 0x0034002420007988 */ /* 0x000fe8000800043c */
[----:B------:R-:W-:Y:S04]  /*0be0*/  STS.U16 [R32+UR60+0x3800], R28 ;  /* 0x0038001c20007988 */ /* 0x000fe8000800043c */
[----:B------:R-:W-:Y:S04]  /*0bf0*/  STS.U16 [R32+UR60+0x3c00], R30 ;  /* 0x003c001e20007988 */ /* 0x000fe8000800043c */
[----:B------:R0:W-:Y:S04]  /*0c00*/  STS.U16 [R7+UR60+0x600], R10 ;  /* 0x0006000a07007988 */ /* 0x0001e8000800043c */
[----:B------:R1:W-:Y:S04]  /*0c10*/  STS.U16 [R7+UR60+0xa00], R12 ;  /* 0x000a000c07007988 */ /* 0x0003e8000800043c */
[----:B------:R2:W-:Y:S01]  /*0c20*/  STS.U16 [R7+UR60+0x3e00], R13 ;  /* 0x003e000d07007988 */ /* 0x0005e2000800043c */
[----:B0-----:R-:W-:-:S02]  /*0c30*/  IMAD.SHL.U32 R10, R14, 0x4, RZ ;  /* 0x000000040e0a7824 */ /* 0x001fc400078e00ff */
[C---:B-1----:R-:W-:Y:S02]  /*0c40*/  IMAD.SHL.U32 R12, R14.reuse, 0x800, RZ ;  /* 0x000008000e0c7824 */ /* 0x042fe400078e00ff */
[----:B--2---:R-:W-:Y:S01]  /*0c50*/  IMAD.SHL.U32 R13, R14, 0x8, RZ ;  /* 0x000000080e0d7824 */ /* 0x004fe200078e00ff */
[----:B------:R-:W-:Y:S04]  /*0c60*/  STS.U16 [R7+UR60+0x200], R9 ;  /* 0x0002000907007988 */ /* 0x000fe8000800043c */
[----:B------:R-:W-:Y:S01]  /*0c70*/  LOP3.LUT R15, R13, 0x300, RZ, 0xc0, !PT ;  /* 0x000003000d0f7812 */ /* 0x000fe200078ec0ff */
[----:B------:R0:W-:Y:S01]  /*0c80*/  STS.U16 [R7+UR60+0xe00], R33 ;  /* 0x000e002107007988 */ /* 0x0001e2000800043c */
[----:B------:R-:W-:-:S03]  /*0c90*/  CS2R R26, SRZ ;  /* 0x00000000001a7805 */ /* 0x000fc6000001ff00 */
[----:B------:R1:W-:Y:S01]  /*0ca0*/  STS.U16 [R7+UR60+0x1200], R37 ;  /* 0x0012002507007988 */ /* 0x0003e2000800043c */
[----:B------:R-:W-:-:S03]  /*0cb0*/  LOP3.LUT R15, R15, 0x70, R10, 0xf8, !PT ;  /* 0x000000700f0f7812 */ /* 0x000fc600078ef80a */
[----:B------:R2:W-:Y:S01]  /*0cc0*/  STS.U16 [R7+UR60+0x1600], R40 ;  /* 0x0016002807007988 */ /* 0x0005e2000800043c */
[----:B------:R-:W-:-:S03]  /*0cd0*/  CS2R R28, SRZ ;  /* 0x00000000001c7805 */ /* 0x000fc6000001ff00 */
[----:B------:R3:W-:Y:S01]  /*0ce0*/  STS.U16 [R7+UR60+0x1a00], R42 ;  /* 0x001a002a07007988 */ /* 0x0007e2000800043c */
[----:B------:R-:W-:-:S03]  /*0cf0*/  CS2R R30, SRZ ;  /* 0x00000000001e7805 */ /* 0x000fc6000001ff00 */
[----:B------:R4:W-:Y:S01]  /*0d00*/  STS.U16 [R7+UR60+0x1e00], R44 ;  /* 0x001e002c07007988 */ /* 0x0009e2000800043c */
[----:B0-----:R-:W-:-:S03]  /*0d10*/  CS2R R32, SRZ ;  /* 0x0000000000207805 */ /* 0x001fc6000001ff00 */
[----:B------:R0:W-:Y:S01]  /*0d20*/  STS.U16 [R7+UR60+0x2200], R46 ;  /* 0x0022002e07007988 */ /* 0x0001e2000800043c */
[----:B-1----:R-:W-:-:S03]  /*0d30*/  CS2R R36, SRZ ;  /* 0x0000000000247805 */ /* 0x002fc6000001ff00 */
[----:B------:R1:W-:Y:S01]  /*0d40*/  STS.U16 [R7+UR60+0x2600], R48 ;  /* 0x0026003007007988 */ /* 0x0003e2000800043c */
[----:B--2---:R-:W-:-:S03]  /*0d50*/  CS2R R40, SRZ ;  /* 0x0000000000287805 */ /* 0x004fc6000001ff00 */
[----:B------:R2:W-:Y:S01]  /*0d60*/  STS.U16 [R7+UR60+0x2a00], R50 ;  /* 0x002a003207007988 */ /* 0x0005e2000800043c */
[----:B---3--:R-:W-:-:S03]  /*0d70*/  CS2R R42, SRZ ;  /* 0x00000000002a7805 */ /* 0x008fc6000001ff00 */
[----:B------:R3:W-:Y:S01]  /*0d80*/  STS.U16 [R7+UR60+0x2e00], R16 ;  /* 0x002e001007007988 */ /* 0x0007e2000800043c */
[----:B----4-:R-:W-:-:S03]  /*0d90*/  CS2R R44, SRZ ;  /* 0x00000000002c7805 */ /* 0x010fc6000001ff00 */
[----:B------:R3:W-:Y:S01]  /*0da0*/  STS.U16 [R7+UR60+0x3200], R18 ;  /* 0x0032001207007988 */ /* 0x0007e2000800043c */
[----:B0-----:R-:W-:-:S03]  /*0db0*/  CS2R R46, SRZ ;  /* 0x00000000002e7805 */ /* 0x001fc6000001ff00 */
[----:B------:R3:W-:Y:S01]  /*0dc0*/  STS.U16 [R7+UR60+0x3600], R20 ;  /* 0x0036001407007988 */ /* 0x0007e2000800043c */
[----:B-1----:R-:W-:-:S03]  /*0dd0*/  CS2R R48, SRZ ;  /* 0x0000000000307805 */ /* 0x002fc6000001ff00 */
[----:B------:R3:W-:Y:S01]  /*0de0*/  STS.U16 [R7+UR60+0x3a00], R22 ;  /* 0x003a001607007988 */ /* 0x0007e2000800043c */
[----:B--2---:R-:W-:Y:S02]  /*0df0*/  CS2R R50, SRZ ;  /* 0x0000000000327805 */ /* 0x004fe4000001ff00 */
[----:B------:R-:W-:Y:S02]  /*0e00*/  LOP3.LUT R12, R12, 0x3000, RZ, 0xc0, !PT ;  /* 0x000030000c0c7812 */ /* 0x000fe400078ec0ff */
[----:B------:R-:W-:Y:S02]  /*0e10*/  LOP3.LUT R13, R13, 0x38, RZ, 0xc0, !PT ;  /* 0x000000380d0d7812 */ /* 0x000fe400078ec0ff */
[----:B------:R-:W-:Y:S02]  /*0e20*/  LOP3.LUT R10, R10, 0xc0, RZ, 0xc0, !PT ;  /* 0x000000c00a0a7812 */ /* 0x000fe400078ec0ff */
[----:B------:R-:W-:Y:S01]  /*0e30*/  LOP3.LUT R9, R14, 0x7f, RZ, 0xc0, !PT ;  /* 0x0000007f0e097812 */ /* 0x000fe200078ec0ff */
[----:B---3--:R-:W-:Y:S06]  /*0e40*/  @!P1 BRA `(.L_x_0) ;  /* 0x0000001800109947 */ /* 0x008fec0003800000 */
[----:B------:R-:W0:Y:S01]  /*0e50*/  LDC.64 R94, c[0x0][0x250] ;  /* 0x00009400ff5e7b82 */ /* 0x000e220000000a00 */
[----:B------:R-:W-:Y:S01]  /*0e60*/  R2UR UR4, R8 ;  /* 0x00000000080472ca */ /* 0x000fe200000e0000 */
[----:B------:R-:W-:Y:S01]  /*0e70*/  ULDC UR5, c[0x0][0x258] ;  /* 0x0000960000057ab9 */ /* 0x000fe20000000800 */
[--C-:B------:R-:W-:Y:S01]  /*0e80*/  SHF.R.U32.HI R18, RZ, 0x7, R14.reuse ;  /* 0x00000007ff127819 */ /* 0x100fe2000001160e */
[----:B------:R-:W-:Y:S01]  /*0e90*/  IMAD.SHL.U32 R7, R6, 0x2, RZ ;  /* 0x0000000206077824 */ /* 0x000fe200078e00ff */
[--C-:B------:R-:W-:Y:S01]  /*0ea0*/  SHF.R.U32.HI R6, RZ, 0x5, R14.reuse ;  /* 0x00000005ff067819 */ /* 0x100fe2000001160e */
[----:B------:R-:W-:Y:S01]  /*0eb0*/  IMAD R16, R9, UR5, RZ ;  /* 0x0000000509107c24 */ /* 0x000fe2000f8e02ff */
[----:B------:R-:W-:Y:S01]  /*0ec0*/  SGXT.U32 R18, R18, 0x1 ;  /* 0x000000011212781a */ /* 0x000fe20000000000 */
[----:B------:R-:W1:Y:S01]  /*0ed0*/  S2UR UR8, SR_CTAID.Y ;  /* 0x00000000000879c3 */ /* 0x000e620000002600 */
[----:B------:R-:W-:Y:S01]  /*0ee0*/  ULDC.64 UR6, c[0x0][0x218] ;  /* 0x0000860000067ab9 */ /* 0x000fe20000000a00 */
[----:B------:R-:W-:Y:S01]  /*0ef0*/  IMAD.HI R17, R16, 0x2, RZ ;  /* 0x0000000210117827 */ /* 0x000fe200078e02ff */
[C---:B------:R-:W-:Y:S01]  /*0f00*/  LOP3.LUT R19, R14.reuse, 0x40, RZ, 0xc0, !PT ;  /* 0x000000400e137812 */ /* 0x040fe200078ec0ff */
[----:B------:R-:W-:Y:S01]  /*0f10*/  USHF.R.U32.HI UR32, URZ, 0x4, UR60 ;  /* 0x000000043f207899 */ /* 0x000fe2000801163c */
[----:B------:R-:W-:Y:S01]  /*0f20*/  LOP3.LUT R26, R14, 0xf, RZ, 0xc0, !PT ;  /* 0x0000000f0e1a7812 */ /* 0x000fe200078ec0ff */
[----:B------:R-:W-:Y:S01]  /*0f30*/  UISETP.NE.U32.AND UP0, UPT, UR4, URZ, UPT ;  /* 0x0000003f0400728c */ /* 0x000fe2000bf05070 */
[----:B------:R-:W-:Y:S01]  /*0f40*/  SHF.R.U32.HI R21, RZ, 0x4, R14 ;  /* 0x00000004ff157819 */ /* 0x000fe2000001160e */
[----:B------:R-:W2:Y:S01]  /*0f50*/  LDC.64 R92, c[0x0][0x260] ;  /* 0x00009800ff5c7b82 */ /* 0x000ea20000000a00 */
[----:B------:R-:W-:Y:S01]  /*0f60*/  USGXT.U32 UR32, UR32, 0xe ;  /* 0x0000000e2020789a */ /* 0x000fe20008000000 */
[----:B------:R-:W-:Y:S01]  /*0f70*/  IMAD.MOV.U32 R114, RZ, RZ, 0x3f800000 ;  /* 0x3f800000ff727424 */ /* 0x000fe200078e00ff */
[----:B------:R-:W-:Y:S01]  /*0f80*/  USEL UR4, URZ, 0x90, !UP0 ;  /* 0x000000903f047887 */ /* 0x000fe2000c000000 */
[----:B------:R-:W-:Y:S01]  /*0f90*/  IMAD.MOV.U32 R112, RZ, RZ, -0x800000 ;  /* 0xff800000ff707424 */ /* 0x000fe200078e00ff */
[----:B------:R-:W-:Y:S01]  /*0fa0*/  CS2R R28, SRZ ;  /* 0x00000000001c7805 */ /* 0x000fe2000001ff00 */
[----:B------:R-:W-:Y:S01]  /*0fb0*/  IMAD.MOV.U32 R113, RZ, RZ, RZ ;  /* 0x000000ffff717224 */ /* 0x000fe200078e00ff */
[----:B------:R-:W-:Y:S01]  /*0fc0*/  CS2R R30, SRZ ;  /* 0x00000000001e7805 */ /* 0x000fe2000001ff00 */
[----:B0-----:R-:W-:Y:S01]  /*0fd0*/  IMAD R20, R18, R95, RZ ;  /* 0x0000005f12147224 */ /* 0x001fe200078e02ff */
[----:B------:R-:W-:Y:S01]  /*0fe0*/  LOP3.LUT R22, R7, UR4, RZ, 0x3c, !PT ;  /* 0x0000000407167c12 */ /* 0x000fe2000f8e3cff */
[----:B------:R-:W-:Y:S01]  /*0ff0*/  IMAD.SHL.U32 R18, R16, 0x2, RZ ;  /* 0x0000000210127824 */ /* 0x000fe200078e00ff */
[----:B------:R-:W-:Y:S01]  /*1000*/  R2UR UR4, R6 ;  /* 0x00000000060472ca */ /* 0x000fe200000e0000 */
[----:B------:R-:W-:Y:S01]  /*1010*/  IMAD R16, R95, 0x2, R20 ;  /* 0x000000025f107824 */ /* 0x000fe200078e0214 */
[----:B------:R-:W0:Y:S01]  /*1020*/  LDC R27, c[0x0][0x268] ;  /* 0x00009a00ff1b7b82 */ /* 0x000e220000000800 */
[----:B------:R-:W-:Y:S01]  /*1030*/  IMAD.MOV.U32 R115, RZ, RZ, 0x3f800000 ;  /* 0x3f800000ff737424 */ /* 0x000fe200078e00ff */
[----:B------:R-:W-:Y:S01]  /*1040*/  CS2R R32, SRZ ;  /* 0x0000000000207805 */ /* 0x000fe2000001ff00 */
[----:B-1----:R-:W-:Y:S01]  /*1050*/  IMAD R94, R94, UR8, RZ ;  /* 0x000000085e5e7c24 */ /* 0x002fe2000f8e02ff */
[----:B------:R-:W-:-:S02]  /*1060*/  CS2R R34, SRZ ;  /* 0x0000000000227805 */ /* 0x000fc4000001ff00 */
[----:B------:R-:W-:Y:S02]  /*1070*/  CS2R R36, SRZ ;  /* 0x0000000000247805 */ /* 0x000fe4000001ff00 */
[----:B------:R-:W-:Y:S01]  /*1080*/  CS2R R38, SRZ ;  /* 0x0000000000267805 */ /* 0x000fe2000001ff00 */
[C---:B------:R-:W-:Y:S01]  /*1090*/  IMAD.SHL.U32 R7, R94.reuse, 0x2, RZ ;  /* 0x000000025e077824 */ /* 0x040fe200078e00ff */
[----:B------:R-:W-:Y:S01]  /*10a0*/  CS2R R40, SRZ ;  /* 0x0000000000287805 */ /* 0x000fe2000001ff00 */
[----:B------:R-:W-:Y:S01]  /*10b0*/  IMAD.HI R94, R94, 0x2, RZ ;  /* 0x000000025e5e7827 */ /* 0x000fe200078e02ff */
[----:B------:R-:W-:Y:S02]  /*10c0*/  CS2R R42, SRZ ;  /* 0x00000000002a7805 */ /* 0x000fe4000001ff00 */
[----:B------:R-:W-:Y:S02]  /*10d0*/  CS2R R44, SRZ ;  /* 0x00000000002c7805 */ /* 0x000fe4000001ff00 */
[----:B------:R-:W-:Y:S01]  /*10e0*/  IADD3 R77, P1, P2, R18, UR6, R7 ;  /* 0x00000006124d7c10 */ /* 0x000fe2000fa3e007 */
[----:B------:R-:W-:Y:S01]  /*10f0*/  IMAD R18, R95, 0x2, R16 ;  /* 0x000000025f127824 */ /* 0x000fe200078e0210 */
[----:B------:R-:W-:Y:S01]  /*1100*/  UIADD3 UR6, UR60, 0x4000, URZ ;  /* 0x000040003c067890 */ /* 0x000fe2000fffe03f */
[----:B------:R-:W-:Y:S01]  /*1110*/  IMAD R7, R19, 0x20, R22 ;  /* 0x0000002013077824 */ /* 0x000fe200078e0216 */
[----:B------:R-:W-:Y:S01]  /*1120*/  IADD3.X R17, R17, UR7, R94, P1, P2 ;  /* 0x0000000711117c10 */ /* 0x000fe20008fe445e */
[C---:B------:R-:W-:Y:S01]  /*1130*/  IMAD R22, R95.reuse, 0x2, R18 ;  /* 0x000000025f167824 */ /* 0x040fe200078e0212 */
[-C--:B------:R-:W-:Y:S01]  /*1140*/  LEA R90, P1, R20, R77.reuse, 0x1 ;  /* 0x0000004d145a7211 */ /* 0x080fe200078208ff */
[----:B------:R-:W-:Y:S01]  /*1150*/  IMAD.U32 R19, RZ, RZ, UR4 ;  /* 0x00000004ff137e24 */ /* 0x000fe2000f8e00ff */
[----:B------:R-:W-:Y:S01]  /*1160*/  LEA R88, P2, R16, R77, 0x1 ;  /* 0x0000004d10587211 */ /* 0x000fe200078408ff */
[C---:B------:R-:W-:Y:S01]  /*1170*/  IMAD R24, R95.reuse, 0x2, R22 ;  /* 0x000000025f187824 */ /* 0x040fe200078e0216 */
[----:B------:R-:W-:Y:S01]  /*1180*/  LEA.HI.X.SX32 R91, R20, R17, 0x1, P1 ;  /* 0x00000011145b7211 */ /* 0x000fe200008f0eff */
[----:B--2---:R-:W-:Y:S01]  /*1190*/  IMAD R19, R26, R93, RZ ;  /* 0x0000005d1a137224 */ /* 0x004fe200078e02ff */
[----:B------:R-:W-:Y:S01]  /*11a0*/  LEA.HI.X.SX32 R89, R16, R17, 0x1, P2 ;  /* 0x0000001110597211 */ /* 0x000fe200010f0eff */
[C---:B------:R-:W-:Y:S01]  /*11b0*/  IMAD R26, R95.reuse, 0x2, R24 ;  /* 0x000000025f1a7824 */ /* 0x040fe200078e0218 */
[-C--:B------:R-:W-:Y:S01]  /*11c0*/  LEA R86, P1, R18, R77.reuse, 0x1 ;  /* 0x0000004d12567211 */ /* 0x080fe200078208ff */
[----:B------:R-:W-:Y:S01]  /*11d0*/  IMAD R92, R92, UR8, RZ ;  /* 0x000000085c5c7c24 */ /* 0x000fe2000f8e02ff */
[----:B------:R-:W-:Y:S01]  /*11e0*/  LEA R84, P3, R22, R77, 0x1 ;  /* 0x0000004d16547211 */ /* 0x000fe200078608ff */
[----:B------:R-:W-:Y:S01]  /*11f0*/  ULDC.64 UR4, c[0x0][0x220] ;  /* 0x0000880000047ab9 */ /* 0x000fe20000000a00 */
[----:B------:R-:W-:Y:S01]  /*1200*/  LEA R20, R95, R26, 0x1 ;  /* 0x0000001a5f147211 */ /* 0x000fe200078e08ff */
[----:B------:R-:W-:Y:S01]  /*1210*/  USHF.R.U32.HI UR7, URZ, 0x4, UR6 ;  /* 0x000000043f077899 */ /* 0x000fe20008011606 */
[-C--:B------:R-:W-:Y:S01]  /*1220*/  LEA.HI.X.SX32 R87, R18, R17.reuse, 0x1, P1 ;  /* 0x0000001112577211 */ /* 0x080fe200008f0eff */
[----:B------:R-:W-:Y:S01]  /*1230*/  IMAD.SHL.U32 R18, R19, 0x2, RZ ;  /* 0x0000000213127824 */ /* 0x000fe200078e00ff */
[----:B------:R-:W-:Y:S01]  /*1240*/  LEA.HI.X.SX32 R85, R22, R17, 0x1, P3 ;  /* 0x0000001116557211 */ /* 0x000fe200018f0eff */
[----:B------:R-:W-:Y:S01]  /*1250*/  IMAD R16, R95, 0x2, R20 ;  /* 0x000000025f107824 */ /* 0x000fe200078e0214 */
[-C--:B------:R-:W-:Y:S01]  /*1260*/  LEA R82, P1, R24, R77.reuse, 0x1 ;  /* 0x0000004d18527211 */ /* 0x080fe200078208ff */
[----:B------:R-:W-:Y:S01]  /*1270*/  IMAD.HI R19, R19, 0x2, RZ ;  /* 0x0000000213137827 */ /* 0x000fe200078e02ff */
[-C--:B------:R-:W-:Y:S01]  /*1280*/  LEA R80, P2, R26, R77.reuse, 0x1 ;  /* 0x0000004d1a507211 */ /* 0x080fe200078408ff */
[----:B------:R-:W-:Y:S01]  /*1290*/  USGXT.U32 UR8, UR7, 0xe ;  /* 0x0000000e0708789a */ /* 0x000fe20008000000 */
[----:B------:R-:W-:-:S02]  /*12a0*/  LEA R76, P4, R16, R77, 0x1 ;  /* 0x0000004d104c7211 */ /* 0x000fc400078808ff */
[----:B------:R-:W-:Y:S02]  /*12b0*/  CS2R R46, SRZ ;  /* 0x00000000002e7805 */ /* 0x000fe4000001ff00 */
[----:B------:R-:W-:Y:S02]  /*12c0*/  LEA R78, P3, R20, R77, 0x1 ;  /* 0x0000004d144e7211 */ /* 0x000fe400078608ff */
[----:B------:R-:W-:Y:S02]  /*12d0*/  CS2R R48, SRZ ;  /* 0x0000000000307805 */ /* 0x000fe4000001ff00 */
[----:B------:R-:W-:Y:S02]  /*12e0*/  LEA.HI.X.SX32 R77, R16, R17, 0x1, P4 ;  /* 0x00000011104d7211 */ /* 0x000fe400020f0eff */
[----:B------:R-:W-:Y:S02]  /*12f0*/  CS2R R50, SRZ ;  /* 0x0000000000327805 */ /* 0x000fe4000001ff00 */
[----:B------:R-:W-:-:S02]  /*1300*/  SGXT.U32 R16, R21, 0x4 ;  /* 0x000000041510781a */ /* 0x000fc40000000000 */
[----:B------:R-:W-:Y:S02]  /*1310*/  CS2R R54, SRZ ;  /* 0x0000000000367805 */ /* 0x000fe4000001ff00 */
[-C--:B------:R-:W-:Y:S01]  /*1320*/  LEA.HI.X.SX32 R83, R24, R17.reuse, 0x1, P1 ;  /* 0x0000001118537211 */ /* 0x080fe200008f0eff */
[----:B------:R-:W-:Y:S01]  /*1330*/  UMOV UR61, URZ ;  /* 0x0000003f003d7c82 */ /* 0x000fe20008000000 */
[-C--:B------:R-:W-:Y:S01]  /*1340*/  LEA.HI.X.SX32 R81, R26, R17.reuse, 0x1, P2 ;  /* 0x000000111a517211 */ /* 0x080fe200010f0eff */
[----:B------:R-:W-:Y:S01]  /*1350*/  UMOV UR33, 0x40000040 ;  /* 0x4000004000217882 */ /* 0x000fe20000000000 */
[----:B------:R-:W-:Y:S01]  /*1360*/  LEA.HI.X.SX32 R79, R20, R17, 0x1, P3 ;  /* 0x00000011144f7211 */ /* 0x000fe200018f0eff */
[----:B------:R-:W-:Y:S02]  /*1370*/  IMAD.SHL.U32 R17, R92, 0x2, RZ ;  /* 0x000000025c117824 */ /* 0x000fe400078e00ff */
[-C--:B0-----:R-:W-:Y:S01]  /*1380*/  IMAD R20, R16, R27.reuse, RZ ;  /* 0x0000001b10147224 */ /* 0x081fe200078e02ff */
[----:B------:R-:W-:Y:S01]  /*1390*/  LEA.HI R16, R14, 0x30, RZ, 0x1c ;  /* 0x000000300e107811 */ /* 0x000fe200078fe0ff */
[----:B------:R-:W-:Y:S01]  /*13a0*/  IMAD.HI R92, R92, 0x2, RZ ;  /* 0x000000025c5c7827 */ /* 0x000fe200078e02ff */
[----:B------:R-:W-:Y:S01]  /*13b0*/  IADD3 R23, P1, P2, R18, UR4, R17 ;  /* 0x0000000412177c10 */ /* 0x000fe2000fa3e011 */
[----:B------:R-:W-:Y:S01]  /*13c0*/  UMOV UR4, URZ ;  /* 0x0000003f00047c82 */ /* 0x000fe20008000000 */
[----:B------:R-:W-:Y:S01]  /*13d0*/  LEA.HI R17, R14, 0x70, RZ, 0x1c ;  /* 0x000000700e117811 */ /* 0x000fe200078fe0ff */
[----:B------:R-:W-:Y:S01]  /*13e0*/  IMAD R18, R27, 0x10, R20 ;  /* 0x000000101b127824 */ /* 0x000fe200078e0214 */
[----:B------:R-:W-:Y:S01]  /*13f0*/  IADD3.X R25, R19, UR5, R92, P1, P2 ;  /* 0x0000000513197c10 */ /* 0x000fe20008fe445c */
[----:B------:R-:W-:Y:S01]  /*1400*/  IMAD R19, R16, R27, RZ ;  /* 0x0000001b10137224 */ /* 0x000fe200078e02ff */
[-C--:B------:R-:W-:Y:S01]  /*1410*/  LEA R74, P1, R20, R23.reuse, 0x1 ;  /* 0x00000017144a7211 */ /* 0x080fe200078208ff */
[----:B------:R-:W-:Y:S01]  /*1420*/  IMAD R16, R27, 0x10, R18 ;  /* 0x000000101b107824 */ /* 0x000fe200078e0212 */
[C---:B------:R-:W-:Y:S01]  /*1430*/  LEA R72, P2, R18.reuse, R23, 0x1 ;  /* 0x0000001712487211 */ /* 0x040fe200078408ff */
[----:B------:R-:W-:Y:S01]  /*1440*/  IMAD R22, R17, R27, RZ ;  /* 0x0000001b11167224 */ /* 0x000fe200078e02ff */
[----:B------:R-:W-:Y:S01]  /*1450*/  LEA R70, P3, R19, R23, 0x1 ;  /* 0x0000001713467211 */ /* 0x000fe200078608ff */
[C---:B------:R-:W-:Y:S01]  /*1460*/  IMAD R17, R27.reuse, 0x20, R16 ;  /* 0x000000201b117824 */ /* 0x040fe200078e0210 */
[----:B------:R-:W-:Y:S01]  /*1470*/  LEA.HI.X.SX32 R73, R18, R25, 0x1, P2 ;  /* 0x0000001912497211 */ /* 0x000fe200010f0eff */
[----:B------:R-:W-:Y:S01]  /*1480*/  UMOV UR5, URZ ;  /* 0x0000003f00057c82 */ /* 0x000fe20008000000 */
[----:B------:R-:W-:Y:S01]  /*1490*/  LEA R68, P4, R22, R23, 0x1 ;  /* 0x0000001716447211 */ /* 0x000fe200078808ff */
[----:B------:R-:W-:Y:S01]  /*14a0*/  IMAD R21, R27, 0x10, R17 ;  /* 0x000000101b157824 */ /* 0x000fe200078e0211 */
[----:B------:R-:W-:-:S02]  /*14b0*/  LEA.HI.X.SX32 R71, R19, R25, 0x1, P3 ;  /* 0x0000001913477211 */ /* 0x000fc400018f0eff */
[-C--:B------:R-:W-:Y:S01]  /*14c0*/  LEA.HI.X.SX32 R69, R22, R25.reuse, 0x1, P4 ;  /* 0x0000001916457211 */ /* 0x080fe200020f0eff */
[----:B------:R-:W-:Y:S01]  /*14d0*/  IMAD R18, R27, 0x10, R21 ;  /* 0x000000101b127824 */ /* 0x000fe200078e0215 */
[----:B------:R-:W-:Y:S02]  /*14e0*/  LEA.HI.X.SX32 R75, R20, R25, 0x1, P1 ;  /* 0x00000019144b7211 */ /* 0x000fe400008f0eff */
[----:B------:R-:W-:Y:S02]  /*14f0*/  CS2R R26, SRZ ;  /* 0x00000000001a7805 */ /* 0x000fe4000001ff00 */
[-C--:B------:R-:W-:Y:S02]  /*1500*/  LEA R22, P3, R21, R23.reuse, 0x1 ;  /* 0x0000001715167211 */ /* 0x080fe400078608ff */
[-C--:B------:R-:W-:Y:S02]  /*1510*/  LEA R20, P4, R18, R23.reuse, 0x1 ;  /* 0x0000001712147211 */ /* 0x080fe400078808ff */
[----:B------:R-:W-:-:S02]  /*1520*/  LEA R66, P1, R16, R23, 0x1 ;  /* 0x0000001710427211 */ /* 0x000fc400078208ff */
[----:B------:R-:W-:Y:S02]  /*1530*/  LEA R64, P2, R17, R23, 0x1 ;  /* 0x0000001711407211 */ /* 0x000fe400078408ff */
[-C--:B------:R-:W-:Y:S02]  /*1540*/  LEA.HI.X.SX32 R23, R21, R25.reuse, 0x1, P3 ;  /* 0x0000001915177211 */ /* 0x080fe400018f0eff */
[-C--:B------:R-:W-:Y:S02]  /*1550*/  LEA.HI.X.SX32 R21, R18, R25.reuse, 0x1, P4 ;  /* 0x0000001912157211 */ /* 0x080fe400020f0eff */
[----:B------:R-:W-:Y:S01]  /*1560*/  SHF.R.S32.HI R18, RZ, 0x6, R14 ;  /* 0x00000006ff127819 */ /* 0x000fe2000001140e */
[----:B------:R-:W-:Y:S01]  /*1570*/  IMAD.U32 R14, RZ, RZ, UR6 ;  /* 0x00000006ff0e7e24 */ /* 0x000fe2000f8e00ff */
[----:B------:R-:W-:Y:S01]  /*1580*/  UIADD3 UR6, UP0, UR32, 0x80, URZ ;  /* 0x0000008020067890 */ /* 0x000fe2000ff1e03f */
[-C--:B------:R-:W-:Y:S01]  /*1590*/  LEA.HI.X.SX32 R67, R16, R25.reuse, 0x1, P1 ;  /* 0x0000001910437211 */ /* 0x080fe200008f0eff */
[----:B------:R-:W-:Y:S01]  /*15a0*/  IMAD.MOV.U32 R16, RZ, RZ, RZ ;  /* 0x000000ffff107224 */ /* 0x000fe200078e00ff */
[----:B------:R-:W-:Y:S01]  /*15b0*/  SGXT R18, R18, 0x1 ;  /* 0x000000011212781a */ /* 0x000fe20000000200 */
[----:B------:R-:W-:Y:S01]  /*15c0*/  UIADD3.X UR7, UR4, 0x40000040, URZ, UP0, !UPT ;  /* 0x4000004004077890 */ /* 0x000fe200087fe43f */
[----:B------:R-:W-:Y:S01]  /*15d0*/  LEA.HI.X.SX32 R65, R17, R25, 0x1, P2 ;  /* 0x0000001911417211 */ /* 0x000fe200010f0eff */
[----:B------:R-:W-:Y:S01]  /*15e0*/  UIADD3 UR10, UP0, UR8, 0x2, URZ ;  /* 0x00000002080a7890 */ /* 0x000fe2000ff1e03f */
[----:B------:R-:W-:Y:S01]  /*15f0*/  LOP3.LUT R18, R18, 0x90, RZ, 0xc0, !PT ;  /* 0x0000009012127812 */ /* 0x000fe200078ec0ff */
[----:B------:R-:W-:Y:S01]  /*1600*/  UMOV UR4, UR6 ;  /* 0x0000000600047c82 */ /* 0x000fe20008000000 */
[----:B------:R-:W-:Y:S01]  /*1610*/  IMAD.MOV.U32 R14, RZ, RZ, -0x800000 ;  /* 0xff800000ff0e7424 */ /* 0x000fe200078e00ff */
[----:B------:R-:W-:Y:S01]  /*1620*/  UIADD3.X UR11, UR5, 0x40000000, URZ, UP0, !UPT ;  /* 0x40000000050b7890 */ /* 0x000fe200087fe43f */
[----:B------:R-:W-:-:S02]  /*1630*/  LOP3.LUT R94, R18, 0x17e, R3, 0x78, !PT ;  /* 0x0000017e125e7812 */ /* 0x000fc400078e7803 */
[----:B------:R-:W-:Y:S01]  /*1640*/  CS2R R24, SRZ ;  /* 0x0000000000187805 */ /* 0x000fe2000001ff00 */
[----:B------:R-:W-:Y:S01]  /*1650*/  UMOV UR5, UR7 ;  /* 0x0000000700057c82 */ /* 0x000fe20008000000 */
[----:B------:R-:W-:Y:S01]  /*1660*/  UMOV UR6, UR10 ;  /* 0x0000000a00067c82 */ /* 0x000fe20008000000 */
[C---:B------:R-:W-:Y:S01]  /*1670*/  LOP3.LUT R92, R7.reuse, 0x20, RZ, 0x3c, !PT ;  /* 0x00000020075c7812 */ /* 0x040fe200078e3cff */
[----:B------:R-:W-:Y:S01]  /*1680*/  IMAD.U32 R17, RZ, RZ, UR8 ;  /* 0x00000008ff117e24 */ /* 0x000fe2000f8e00ff */
[----:B------:R-:W-:Y:S01]  /*1690*/  UMOV UR7, UR11 ;  /* 0x0000000b00077c82 */ /* 0x000fe20008000000 */
[C---:B------:R-:W-:Y:S01]  /*16a0*/  LOP3.LUT R19, R7.reuse, 0x40, RZ, 0x3c, !PT ;  /* 0x0000004007137812 */ /* 0x040fe200078e3cff */
[----:B------:R-:W-:Y:S01]  /*16b0*/  UIADD3.64 UR36, UR6, 0x3e, URZ ;  /* 0x0000003e06247897 */ /* 0x000fe2000fffe03f */
[----:B------:R-:W-:Y:S01]  /*16c0*/  LOP3.LUT R18, R7, 0x60, RZ, 0x3c, !PT ;  /* 0x0000006007127812 */ /* 0x000fe200078e3cff */
[----:B------:R-:W-:Y:S02]  /*16d0*/  UIADD3.64 UR34, UR6, 0x40, URZ ;  /* 0x0000004006227897 */ /* 0x000fe4000fffe03f */
[----:B------:R-:W-:-:S02]  /*16e0*/  UIADD3.64 UR8, UR4, 0x80, URZ ;  /* 0x0000008004087897 */ /* 0x000fc4000fffe03f */
[----:B------:R-:W-:Y:S01]  /*16f0*/  IMAD.U32 R52, RZ, RZ, UR36 ;  /* 0x00000024ff347e24 */ /* 0x000fe2000f8e00ff */
[----:B------:R-:W-:Y:S01]  /*1700*/  UIADD3.64 UR12, UR4, 0x100, URZ ;  /* 0x00000100040c7897 */ /* 0x000fe2000fffe03f */
[----:B------:R-:W-:Y:S01]  /*1710*/  IMAD.U32 R53, RZ, RZ, UR37 ;  /* 0x00000025ff357e24 */ /* 0x000fe2000f8e00ff */
[----:B------:R-:W-:Y:S01]  /*1720*/  UIADD3.64 UR16, UR4, 0x180, URZ ;  /* 0x0000018004107897 */ /* 0x000fe2000fffe03f */
[----:B------:R-:W-:Y:S01]  /*1730*/  IMAD.U32 R52, RZ, RZ, UR34 ;  /* 0x00000022ff347e24 */ /* 0x000fe2000f8e00ff */
[----:B------:R-:W-:Y:S01]  /*1740*/  UIADD3.64 UR20, UR4, 0x200, URZ ;  /* 0x0000020004147897 */ /* 0x000fe2000fffe03f */
[----:B------:R-:W-:Y:S01]  /*1750*/  IMAD.U32 R53, RZ, RZ, UR35 ;  /* 0x00000023ff357e24 */ /* 0x000fe2000f8e00ff */
[----:B------:R-:W-:Y:S01]  /*1760*/  CS2R R52, SRZ ;  /* 0x0000000000347805 */ /* 0x000fe2000001ff00 */
[----:B------:R-:W-:Y:S02]  /*1770*/  UIADD3.64 UR24, UR4, 0x280, URZ ;  /* 0x0000028004187897 */ /* 0x000fe4000fffe03f */
[----:B------:R-:W-:-:S02]  /*1780*/  UIADD3.64 UR28, UR4, 0x300, URZ ;  /* 0x00000300041c7897 */ /* 0x000fc4000fffe03f */
[----:B------:R-:W-:Y:S02]  /*1790*/  UIADD3.64 UR10, UR6, 0x2, URZ ;  /* 0x00000002060a7897 */ /* 0x000fe4000fffe03f */
[----:B------:R-:W-:Y:S02]  /*17a0*/  UIADD3.64 UR14, UR6, 0x4, URZ ;  /* 0x00000004060e7897 */ /* 0x000fe4000fffe03f */
[----:B------:R-:W-:Y:S02]  /*17b0*/  UIADD3.64 UR18, UR6, 0x7e, URZ ;  /* 0x0000007e06127897 */ /* 0x000fe4000fffe03f */
[----:B------:R-:W-:Y:S02]  /*17c0*/  UIADD3.64 UR22, UR6, 0x80, URZ ;  /* 0x0000008006167897 */ /* 0x000fe4000fffe03f */
[----:B------:R-:W-:Y:S02]  /*17d0*/  UIADD3.64 UR26, UR6, 0x82, URZ ;  /* 0x00000082061a7897 */ /* 0x000fe4000fffe03f */
[----:B------:R-:W-:-:S02]  /*17e0*/  UIADD3.64 UR30, UR6, 0x84, URZ ;  /* 0x00000084061e7897 */ /* 0x000fc4000fffe03f */
[----:B------:R-:W-:Y:S02]  /*17f0*/  UIADD3.64 UR38, UR6, 0x42, URZ ;  /* 0x0000004206267897 */ /* 0x000fe4000fffe03f */
[----:B------:R-:W-:Y:S02]  /*1800*/  UIADD3.64 UR42, UR6, 0x44, URZ ;  /* 0x00000044062a7897 */ /* 0x000fe4000fffe03f */
[----:B------:R-:W-:Y:S02]  /*1810*/  UIADD3.64 UR46, UR6, 0xbe, URZ ;  /* 0x000000be062e7897 */ /* 0x000fe4000fffe03f */
[----:B------:R-:W-:Y:S02]  /*1820*/  UIADD3.64 UR50, UR6, 0xc0, URZ ;  /* 0x000000c006327897 */ /* 0x000fe4000fffe03f */
[----:B------:R-:W-:Y:S02]  /*1830*/  UIADD3.64 UR54, UR6, 0xc2, URZ ;  /* 0x000000c206367897 */ /* 0x000fe4000fffe03f */
[----:B------:R-:W-:-:S12]  /*1840*/  UIADD3.64 UR58, UR6, 0xc4, URZ ;  /* 0x000000c4063a7897 */ /* 0x000fd8000fffe03f */
.L_x_1:
[C---:B------:R-:W-:Y:S01]  /*1850*/  IMAD.WIDE R102, R16.reuse, 0x2, R90 ;  /* 0x0000000210667825 */ /* 0x040fe200078e025a */
[----:B------:R-:W-:Y:S01]  /*1860*/  ULDC.64 UR48, c[0x0][0x208] ;  /* 0x0000820000307ab9 */ /* 0x000fe20000000a00 */
[----:B------:R-:W-:Y:S02]  /*1870*/  R2UR UR34, R17 ;  /* 0x00000000112272ca */ /* 0x000fe400000e0000 */
[C---:B------:R-:W-:Y:S01]  /*1880*/  IMAD.WIDE R98, R16.reuse, 0x2, R82 ;  /* 0x0000000210627825 */ /* 0x040fe200078e0252 */
[----:B------:R-:W-:Y:S01]  /*1890*/  MOV R106, UR55 ;  /* 0x00000037006a7c02 */ /* 0x000fe20008000f00 */
[----:B------:R-:W2:Y:S01]  /*18a0*/  LDG.E.U16 R102, desc[UR48][R102.64] ;  /* 0x0000003066667981 */ /* 0x000ea2000c1e1500 */
[----:B------:R-:W-:Y:S01]  /*18b0*/  MOV R104, UR54 ;  /* 0x0000003600687c02 */ /* 0x000fe20008000f00 */
[C---:B------:R-:W-:Y:S01]  /*18c0*/  IMAD.WIDE R100, R16.reuse, 0x2, R88 ;  /* 0x0000000210647825 */ /* 0x040fe200078e0258 */
[----:B------:R-:W-:Y:S01]  /*18d0*/  MOV R108, UR59 ;  /* 0x0000003b006c7c02 */ /* 0x000fe20008000f00 */
[----:B------:R-:W3:Y:S01]  /*18e0*/  LDG.E.U16 R98, desc[UR48][R98.64] ;  /* 0x0000003062627981 */ /* 0x000ee2000c1e1500 */
[----:B------:R-:W-:Y:S01]  /*18f0*/  MOV R107, UR58 ;  /* 0x0000003a006b7c02 */ /* 0x000fe20008000f00 */
[----:B------:R-:W-:-:S02]  /*1900*/  IMAD.WIDE R56, R16, 0x2, R80 ;  /* 0x0000000210387825 */ /* 0x000fc400078e0250 */
[----:B------:R-:W4:Y:S02]  /*1910*/  LDG.E.U16 R101, desc[UR48][R100.64] ;  /* 0x0000003064657981 */ /* 0x000f24000c1e1500 */
[C---:B------:R-:W-:Y:S02]  /*1920*/  IMAD.WIDE R96, R16.reuse, 0x2, R86 ;  /* 0x0000000210607825 */ /* 0x040fe400078e0256 */
[----:B------:R-:W5:Y:S02]  /*1930*/  LDG.E.U16 R105, desc[UR48][R56.64] ;  /* 0x0000003038697981 */ /* 0x000f64000c1e1500 */
[C---:B------:R-:W-:Y:S02]  /*1940*/  IMAD.WIDE R58, R16.reuse, 0x2, R78 ;  /* 0x00000002103a7825 */ /* 0x040fe400078e024e */
[----:B------:R-:W5:Y:S02]  /*1950*/  LDG.E.U16 R96, desc[UR48][R96.64] ;  /* 0x0000003060607981 */ /* 0x000f64000c1e1500 */
[----:B------:R-:W-:-:S02]  /*1960*/  IMAD.WIDE R62, R16, 0x2, R84 ;  /* 0x00000002103e7825 */ /* 0x000fc400078e0254 */
[----:B------:R-:W5:Y:S02]  /*1970*/  LDG.E.U16 R110, desc[UR48][R58.64] ;  /* 0x000000303a6e7981 */ /* 0x000f64000c1e1500 */
[----:B------:R-:W-:Y:S02]  /*1980*/  IMAD.WIDE R60, R16, 0x2, R76 ;  /* 0x00000002103c7825 */ /* 0x000fe400078e024c */
[----:B------:R-:W5:Y:S04]  /*1990*/  LDG.E.U16 R103, desc[UR48][R62.64] ;  /* 0x000000303e677981 */ /* 0x000f68000c1e1500 */
[----:B------:R-:W5:Y:S01]  /*19a0*/  LDG.E.U16 R109, desc[UR48][R60.64] ;  /* 0x000000303c6d7981 */ /* 0x000f62000c1e1500 */
[----:B------:R-:W-:Y:S06]  /*19b0*/  BAR.SYNC.DEFER_BLOCKING 0x0 ;  /* 0x0000000000007b1d */ /* 0x000fec0000010000 */
[----:B------:R-:W-:Y:S01]  /*19c0*/  UMOV UR35, 0x40000000 ;  /* 0x4000000000237882 */ /* 0x000fe20000000000 */
[----:B--2---:R-:W-:Y:S04]  /*19d0*/  STS.U16 [R7+UR60+0x4000], R102 ;  /* 0x0040006607007988 */ /* 0x004fe8000800043c */
[----:B---3--:R-:W-:Y:S04]  /*19e0*/  STS.U16 [R7+UR60+0x4400], R98 ;  /* 0x0044006207007988 */ /* 0x008fe8000800043c */
[----:B----4-:R-:W-:Y:S04]  /*19f0*/  STS.U16 [R92+UR60+0x4100], R101 ;  /* 0x004100655c007988 */ /* 0x010fe8000800043c */
[----:B-----5:R-:W-:Y:S04]  /*1a00*/  STS.U16 [R92+UR60+0x4500], R105 ;  /* 0x004500695c007988 */ /* 0x020fe8000800043c */
[----:B------:R0:W-:Y:S04]  /*1a10*/  STS.U16 [R19+UR60+0x4200], R96 ;  /* 0x0042006013007988 */ /* 0x0001e8000800043c */
[----:B------:R-:W-:Y:S04]  /*1a20*/  STS.U16 [R19+UR60+0x4600], R110 ;  /* 0x0046006e13007988 */ /* 0x000fe8000800043c */
[----:B------:R1:W-:Y:S04]  /*1a30*/  STS.U16 [R18+UR60+0x4300], R103 ;  /* 0x0043006712007988 */ /* 0x0003e8000800043c */
[----:B------:R2:W-:Y:S01]  /*1a40*/  STS.U16 [R18+UR60+0x4700], R109 ;  /* 0x0047006d12007988 */ /* 0x0005e2000800043c */
[----:B------:R3:W-:Y:S06]  /*1a50*/  MEMBAR.ALL.CTA ;  /* 0x0000000000007992 */ /* 0x0007ec0000008000 */
[----:B---3--:R-:W3:Y:S02]  /*1a60*/  FENCE.VIEW.ASYNC.S ;  /* 0x00000000000073c6 */ /* 0x008ee40000000000 */
[----:B---3--:R-:W-:Y:S06]  /*1a70*/  BAR.SYNC.DEFER_BLOCKING 0x0 ;  /* 0x0000000000007b1d */ /* 0x008fec0000010000 */
[----:B------:R-:W-:-:S06]  /*1a80*/  WARPGROUP.ARRIVE ;  /* 0x00000000000079c5 */ /* 0x000fcc0000000000 */
[----:B------:R-:W-:Y:S01]  /*1a90*/  HGMMA.64x8x16.F32.BF16 R56, gdesc[UR32].tnspA, RZ, !UPT ;  /* 0x20000000203879f0 */ /* 0x000fe2000c7018ff */
[----:B------:R-:W-:Y:S01]  /*1aa0*/  UIADD3.64 UR54, UR6, 0x3e, URZ ;  /* 0x0000003e06367897 */ /* 0x000fe2000fffe03f */
[----:B------:R-:W-:Y:S01]  /*1ab0*/  UMOV UR52, UR32 ;  /* 0x0000002000347c82 */ /* 0x000fe20008000000 */
[----:B------:R-:W-:Y:S01]  /*1ac0*/  UMOV UR53, UR33 ;  /* 0x0000002100357c82 */ /* 0x000fe20008000000 */
[----:B------:R-:W-:Y:S01]  /*1ad0*/  UIADD3.64 UR58, UR6, 0x40, URZ ;  /* 0x00000040063a7897 */ /* 0x000fe2000fffe03f */
[----:B------:R-:W-:Y:S01]  /*1ae0*/  UMOV UR56, UR4 ;  /* 0x0000000400387c82 */ /* 0x000fe20008000000 */
[----:B------:R-:W-:Y:S01]  /*1af0*/  UMOV UR57, UR5 ;  /* 0x0000000500397c82 */ /* 0x000fe20008000000 */
[----:B------:R-:W-:Y:S01]  /*1b00*/  UMOV UR36, UR8 ;  /* 0x0000000800247c82 */ /* 0x000fe20008000000 */
[----:B------:R-:W-:Y:S01]  /*1b10*/  UMOV UR37, UR9 ;  /* 0x0000000900257c82 */ /* 0x000fe20008000000 */
[----:B------:R-:W-:Y:S01]  /*1b20*/  UMOV UR40, UR12 ;  /* 0x0000000c00287c82 */ /* 0x000fe20008000000 */
[----:B------:R-:W-:Y:S01]  /*1b30*/  UMOV UR41, UR13 ;  /* 0x0000000d00297c82 */ /* 0x000fe20008000000 */
[C---:B0-----:R-:W-:Y:S01]  /*1b40*/  IMAD.WIDE R96, R113.reuse, 0x2, R74 ;  /* 0x0000000271607825 */ /* 0x041fe200078e024a */
[----:B------:R-:W-:Y:S01]  /*1b50*/  UMOV UR44, UR16 ;  /* 0x00000010002c7c82 */ /* 0x000fe20008000000 */
[----:B------:R-:W-:Y:S01]  /*1b60*/  UMOV UR45, UR17 ;  /* 0x00000011002d7c82 */ /* 0x000fe20008000000 */
[----:B------:R-:W-:Y:S01]  /*1b70*/  ULDC UR34, c[0x0][0x238] ;  /* 0x00008e0000227ab9 */ /* 0x000fe20000000800 */
[----:B------:R-:W-:-:S02]  /*1b80*/  IMAD.WIDE R98, R113, 0x2, R72 ;  /* 0x0000000271627825 */ /* 0x000fc400078e0248 */
[----:B------:R0:W3:Y:S02]  /*1b90*/  LDG.E.U16 R97, desc[UR48][R96.64] ;  /* 0x0000003060617981 */ /* 0x0000e4000c1e1500 */
[C---:B------:R-:W-:Y:S02]  /*1ba0*/  IMAD.WIDE R100, R113.reuse, 0x2, R66 ;  /* 0x0000000271647825 */ /* 0x040fe400078e0242 */
[----:B------:R4:W5:Y:S02]  /*1bb0*/  LDG.E.U16 R99, desc[UR48][R98.64] ;  /* 0x0000003062637981 */ /* 0x000964000c1e1500 */
[C---:B-1----:R-:W-:Y:S02]  /*1bc0*/  IMAD.WIDE R102, R113.reuse, 0x2, R70 ;  /* 0x0000000271667825 */ /* 0x042fe400078e0246 */
[----:B------:R1:W5:Y:S02]  /*1bd0*/  LDG.E.U16 R101, desc[UR48][R100.64] ;  /* 0x0000003064657981 */ /* 0x000364000c1e1500 */
[----:B------:R-:W-:-:S02]  /*1be0*/  IMAD.WIDE R110, R113, 0x2, R68 ;  /* 0x00000002716e7825 */ /* 0x000fc400078e0244 */
[----:B------:R1:W5:Y:S04]  /*1bf0*/  LDG.E.U16 R103, desc[UR48][R102.64] ;  /* 0x0000003066677981 */ /* 0x000368000c1e1500 */
[----:B------:R-:W5:Y:S01]  /*1c00*/  LDG.E.U16 R111, desc[UR48][R110.64] ;  /* 0x000000306e6f7981 */ /* 0x000f62000c1e1500 */
[----:B------:R-:W-:Y:S04]  /*1c10*/  HGMMA.64x8x16.F32.BF16 R56, gdesc[UR4].tnspA, R56 ;  /* 0x20000000043879f0 */ /* 0x000fe80008701838 */
[----:B------:R-:W-:Y:S04]  /*1c20*/  HGMMA.64x8x16.F32.BF16 R56, gdesc[UR8].tnspA, R56 ;  /* 0x20000000083879f0 */ /* 0x000fe80008701838 */
[----:B------:R-:W-:Y:S04]  /*1c30*/  HGMMA.64x8x16.F32.BF16 R56, gdesc[UR12].tnspA, R56 ;  /* 0x200000000c3879f0 */ /* 0x000fe80008701838 */
[----:B------:R-:W-:Y:S04]  /*1c40*/  HGMMA.64x8x16.F32.BF16 R56, gdesc[UR16].tnspA, R56 ;  /* 0x20000000103879f0 */ /* 0x000fe80008701838 */
[----:B------:R-:W-:Y:S04]  /*1c50*/  HGMMA.64x8x16.F32.BF16 R56, gdesc[UR20].tnspA, R56 ;  /* 0x20000000143879f0 */ /* 0x000fe80008701838 */
[----:B------:R-:W-:Y:S04]  /*1c60*/  HGMMA.64x8x16.F32.BF16 R56, gdesc[UR24].tnspA, R56 ;  /* 0x20000000183879f0 */ /* 0x000fe80008701838 */
[----:B------:R-:W-:Y:S04]  /*1c70*/  HGMMA.64x8x16.F32.BF16 R56, gdesc[UR28].tnspA, R56 ;  /* 0x200000001c3879f0 */ /* 0x000fe80008701838 */
[----:B------:R-:W-:Y:S04]  /*1c80*/  HGMMA.64x8x16.F32.BF16 R60, gdesc[UR52].tnspA, RZ, !UPT ;  /* 0x20000000343c79f0 */ /* 0x000fe8000c7018ff */
[----:B------:R-:W-:Y:S04]  /*1c90*/  HGMMA.64x8x16.F32.BF16 R60, gdesc[UR56].tnspA, R60 ;  /* 0x20000000383c79f0 */ /* 0x000fe8000870183c */
[----:B------:R-:W-:Y:S01]  /*1ca0*/  HGMMA.64x8x16.F32.BF16 R60, gdesc[UR36].tnspA, R60 ;  /* 0x20000000243c79f0 */ /* 0x000fe2000870183c */
[----:B------:R-:W-:-:S02]  /*1cb0*/  R2UR UR55, R106 ;  /* 0x000000006a3772ca */ /* 0x000fc400000e0000 */
[----:B------:R-:W-:Y:S01]  /*1cc0*/  R2UR UR54, R104 ;  /* 0x00000000683672ca */ /* 0x000fe200000e0000 */
[----:B------:R-:W-:Y:S01]  /*1cd0*/  IMAD.WIDE R104, R113, 0x2, R64 ;  /* 0x0000000271687825 */ /* 0x000fe200078e0240 */
[----:B------:R-:W-:Y:S02]  /*1ce0*/  R2UR UR59, R108 ;  /* 0x000000006c3b72ca */ /* 0x000fe400000e0000 */
[----:B------:R-:W-:Y:S01]  /*1cf0*/  R2UR UR58, R107 ;  /* 0x000000006b3a72ca */ /* 0x000fe200000e0000 */
[C---:B------:R-:W-:Y:S02]  /*1d00*/  IMAD.WIDE R106, R113.reuse, 0x2, R22 ;  /* 0x00000002716a7825 */ /* 0x040fe400078e0216 */
[----:B------:R-:W5:Y:S02]  /*1d10*/  LDG.E.U16 R105, desc[UR48][R104.64] ;  /* 0x0000003068697981 */ /* 0x000f64000c1e1500 */
[----:B--2---:R-:W-:Y:S02]  /*1d20*/  IMAD.WIDE R108, R113, 0x2, R20 ;  /* 0x00000002716c7825 */ /* 0x004fe400078e0214 */
[----:B------:R-:W2:Y:S04]  /*1d30*/  LDG.E.U16 R107, desc[UR48][R106.64] ;  /* 0x000000306a6b7981 */ /* 0x000ea8000c1e1500 */
[----:B------:R-:W2:Y:S01]  /*1d40*/  LDG.E.U16 R109, desc[UR48][R108.64] ;  /* 0x000000306c6d7981 */ /* 0x000ea2000c1e1500 */
[----:B------:R-:W-:Y:S01]  /*1d50*/  HGMMA.64x8x16.F32.BF16 R60, gdesc[UR40].tnspA, R60 ;  /* 0x20000000283c79f0 */ /* 0x000fe2000870183c */
[----:B------:R-:W-:Y:S01]  /*1d60*/  UMOV UR48, UR20 ;  /* 0x0000001400307c82 */ /* 0x000fe20008000000 */
[----:B------:R-:W-:-:S02]  /*1d70*/  UMOV UR49, UR21 ;  /* 0x0000001500317c82 */ /* 0x000fc40008000000 */
[----:B------:R-:W-:Y:S01]  /*1d80*/  HGMMA.64x8x16.F32.BF16 R60, gdesc[UR44].tnspA, R60 ;  /* 0x200000002c3c79f0 */ /* 0x000fe2000870183c */
[----:B------:R-:W-:Y:S01]  /*1d90*/  UMOV UR52, UR24 ;  /* 0x0000001800347c82 */ /* 0x000fe20008000000 */
[----:B------:R-:W-:Y:S02]  /*1da0*/  UMOV UR53, UR25 ;  /* 0x0000001900357c82 */ /* 0x000fe40008000000 */
[----:B------:R-:W-:Y:S01]  /*1db0*/  HGMMA.64x8x16.F32.BF16 R60, gdesc[UR48].tnspA, R60 ;  /* 0x20000000303c79f0 */ /* 0x000fe2000870183c */
[----:B------:R-:W-:Y:S01]  /*1dc0*/  UMOV UR56, UR28 ;  /* 0x0000001c00387c82 */ /* 0x000fe20008000000 */
[----:B------:R-:W-:Y:S02]  /*1dd0*/  UMOV UR57, UR29 ;  /* 0x0000001d00397c82 */ /* 0x000fe40008000000 */
[----:B------:R-:W-:Y:S04]  /*1de0*/  HGMMA.64x8x16.F32.BF16 R60, gdesc[UR52].tnspA, R60 ;  /* 0x20000000343c79f0 */ /* 0x000fe8000870183c */
[----:B------:R-:W-:Y:S03]  /*1df0*/  HGMMA.64x8x16.F32.BF16 R60, gdesc[UR56].tnspA, R60, gsb0 ;  /* 0x20000000383c79f0 */ /* 0x000fe6000800183c */
[----:B------:R-:W-:-:S02]  /*1e00*/  WARPGROUP.DEPBAR.LE gsb0, 0x0 ;  /* 0x00008000000079c5 */ /* 0x000fc40000010000 */
[----:B0-----:R-:W-:Y:S01]  /*1e10*/  FMUL R96, R56, UR34 ;  /* 0x0000002238607c20 */ /* 0x001fe20008400000 */
[----:B------:R-:W-:Y:S01]  /*1e20*/  FMUL R117, R57, UR34 ;  /* 0x0000002239757c20 */ /* 0x000fe20008400000 */
[----:B----4-:R-:W-:Y:S01]  /*1e30*/  FMUL R98, R60, UR34 ;  /* 0x000000223c627c20 */ /* 0x010fe20008400000 */
[----:B------:R-:W-:Y:S03]  /*1e40*/  BAR.SYNC.DEFER_BLOCKING 0x0 ;  /* 0x0000000000007b1d */ /* 0x000fe60000010000 */
[----:B------:R-:W-:Y:S01]  /*1e50*/  FMNMX R117, R96, R117, !PT ;  /* 0x0000007560757209 */ /* 0x000fe20007800000 */
[----:B------:R-:W-:-:S03]  /*1e60*/  FMUL R96, R61, UR34 ;  /* 0x000000223d607c20 */ /* 0x000fc60008400000 */
[----:B------:R-:W-:-:S04]  /*1e70*/  FMNMX R117, R98, R117, !PT ;  /* 0x0000007562757209 */ /* 0x000fc80007800000 */
[----:B-1----:R-:W-:Y:S01]  /*1e80*/  FMNMX R100, R96, R117, !PT ;  /* 0x0000007560647209 */ /* 0x002fe20007800000 */
[----:B------:R-:W-:Y:S01]  /*1e90*/  FMUL R96, R58, UR34 ;  /* 0x000000223a607c20 */ /* 0x000fe20008400000 */
[----:B------:R-:W-:Y:S01]  /*1ea0*/  FMUL R117, R59, UR34 ;  /* 0x000000223b757c20 */ /* 0x000fe20008400000 */
[----:B------:R-:W-:-:S04]  /*1eb0*/  FMUL R98, R62, UR34 ;  /* 0x000000223e627c20 */ /* 0x000fc80008400000 */
[----:B------:R-:W-:Y:S01]  /*1ec0*/  FMNMX R117, R96, R117, !PT ;  /* 0x0000007560757209 */ /* 0x000fe20007800000 */
[----:B------:R-:W0:Y:S01]  /*1ed0*/  SHFL.BFLY PT, R119, R100, 0x2, 0x1f ;  /* 0x0c401f0064777f89 */ /* 0x000e2200000e0000 */
[----:B------:R-:W-:Y:S02]  /*1ee0*/  FMUL R96, R63, UR34 ;  /* 0x000000223f607c20 */ /* 0x000fe40008400000 */
[----:B------:R-:W-:-:S04]  /*1ef0*/  FMNMX R117, R98, R117, !PT ;  /* 0x0000007562757209 */ /* 0x000fc80007800000 */
[----:B------:R-:W-:-:S05]  /*1f00*/  FMNMX R96, R96, R117, !PT ;  /* 0x0000007560607209 */ /* 0x000fca0007800000 */
[----:B------:R-:W1:Y:S01]  /*1f10*/  SHFL.BFLY PT, R117, R96, 0x2, 0x1f ;  /* 0x0c401f0060757f89 */ /* 0x000e6200000e0000 */
[----:B0-----:R-:W-:-:S05]  /*1f20*/  FMNMX R119, R100, R119, !PT ;  /* 0x0000007764777209 */ /* 0x001fca0007800000 */
[----:B------:R-:W0:Y:S01]  /*1f30*/  SHFL.BFLY PT, R98, R119, 0x1, 0x1f ;  /* 0x0c201f0077627f89 */ /* 0x000e2200000e0000 */
[----:B-1----:R-:W-:-:S05]  /*1f40*/  FMNMX R102, R96, R117, !PT ;  /* 0x0000007560667209 */ /* 0x002fca0007800000 */
[----:B------:R-:W1:Y:S01]  /*1f50*/  SHFL.BFLY PT, R121, R102, 0x1, 0x1f ;  /* 0x0c201f0066797f89 */ /* 0x000e6200000e0000 */
[----:B0-----:R-:W-:-:S04]  /*1f60*/  FMNMX R117, R119, R98, !PT ;  /* 0x0000006277757209 */ /* 0x001fc80007800000 */
[----:B------:R-:W-:Y:S01]  /*1f70*/  FMNMX R117, R117, R112, !PT ;  /* 0x0000007075757209 */ /* 0x000fe20007800000 */
[----:B---3--:R0:W-:Y:S04]  /*1f80*/  STS.U16 [R94+UR60+0x4000], R97 ;  /* 0x004000615e007988 */ /* 0x0081e8000800043c */
[--C-:B------:R-:W-:Y:S01]  /*1f90*/  FFMA R96, R60, UR34, -R117.reuse ;  /* 0x000000223c607c23 */ /* 0x100fe20008000875 */
[----:B-----5:R3:W-:Y:S01]  /*1fa0*/  STS.U16 [R94+UR60+0x4200], R99 ;  /* 0x004200635e007988 */ /* 0x0207e2000800043c */
[----:B-1----:R-:W-:Y:S02]  /*1fb0*/  FMNMX R121, R102, R121, !PT ;  /* 0x0000007966797209 */ /* 0x002fe40007800000 */
[----:B------:R-:W-:Y:S01]  /*1fc0*/  FMUL R100, R96, 1.4426950216293334961 ;  /* 0x3fb8aa3b60647820 */ /* 0x000fe20000400000 */
[----:B------:R-:W-:Y:S01]  /*1fd0*/  STS.U16 [R94+UR60+0x4400], R101 ;  /* 0x004400655e007988 */ /* 0x000fe2000800043c */
[----:B------:R-:W-:Y:S01]  /*1fe0*/  FFMA R96, R61, UR34, -R117 ;  /* 0x000000223d607c23 */ /* 0x000fe20008000875 */
[----:B------:R-:W-:-:S02]  /*1ff0*/  FMNMX R60, R121, R14, !PT ;  /* 0x0000000e793c7209 */ /* 0x000fc40007800000 */
[----:B------:R-:W-:Y:S04]  /*2000*/  STS.U16 [R94+UR60+0x4600], R103 ;  /* 0x004600675e007988 */ /* 0x000fe8000800043c */
[----:B------:R-:W-:Y:S04]  /*2010*/  STS.U16 [R94+UR60+0x4800], R105 ;  /* 0x004800695e007988 */ /* 0x000fe8000800043c */
[----:B--2---:R-:W-:Y:S04]  /*2020*/  STS.U16 [R94+UR60+0x4a00], R107 ;  /* 0x004a006b5e007988 */ /* 0x004fe8000800043c */
[----:B------:R-:W-:Y:S04]  /*2030*/  STS.U16 [R94+UR60+0x4c00], R109 ;  /* 0x004c006d5e007988 */ /* 0x000fe8000800043c */
[----:B------:R-:W-:Y:S01]  /*2040*/  STS.U16 [R94+UR60+0x4e00], R111 ;  /* 0x004e006f5e007988 */ /* 0x000fe2000800043c */
[----:B------:R1:W-:Y:S06]  /*2050*/  MEMBAR.ALL.CTA ;  /* 0x0000000000007992 */ /* 0x0003ec0000008000 */
[----:B-1----:R-:W1:Y:S01]  /*2060*/  FENCE.VIEW.ASYNC.S ;  /* 0x00000000000073c6 */ /* 0x002e620000000000 */
[----:B------:R-:W-:Y:S01]  /*2070*/  FMUL R102, R96, 1.4426950216293334961 ;  /* 0x3fb8aa3b60667820 */ /* 0x000fe20000400000 */
[----:B------:R-:W-:Y:S01]  /*2080*/  FFMA R96, R58, UR34, -R60 ;  /* 0x000000223a607c23 */ /* 0x000fe2000800083c */
[--C-:B------:R-:W-:Y:S01]  /*2090*/  FFMA R56, R56, UR34, -R117.reuse ;  /* 0x0000002238387c23 */ /* 0x100fe20008000875 */
[----:B------:R-:W-:-:S02]  /*20a0*/  FFMA R57, R57, UR34, -R117 ;  /* 0x0000002239397c23 */ /* 0x000fc40008000875 */
[----:B------:R-:W-:Y:S01]  /*20b0*/  FMUL R98, R96, 1.4426950216293334961 ;  /* 0x3fb8aa3b60627820 */ /* 0x000fe20000400000 */
[--C-:B------:R-:W-:Y:S01]  /*20c0*/  FFMA R96, R59, UR34, -R60.reuse ;  /* 0x000000223b607c23 */ /* 0x100fe2000800083c */
[----:B------:R-:W-:Y:S01]  /*20d0*/  FMUL R56, R56, 1.4426950216293334961 ;  /* 0x3fb8aa3b38387820 */ /* 0x000fe20000400000 */
[----:B------:R-:W-:Y:S01]  /*20e0*/  FMUL R57, R57, 1.4426950216293334961 ;  /* 0x3fb8aa3b39397820 */ /* 0x000fe20000400000 */
[----:B------:R-:W-:Y:S01]  /*20f0*/  FFMA R62, R62, UR34, -R60 ;  /* 0x000000223e3e7c23 */ /* 0x000fe2000800083c */
[----:B------:R-:W-:Y:S01]  /*2100*/  FMUL R96, R96, 1.4426950216293334961 ;  /* 0x3fb8aa3b60607820 */ /* 0x000fe20000400000 */
[----:B------:R-:W-:Y:S01]  /*2110*/  FADD R14, -R60, R14 ;  /* 0x0000000e3c0e7221 */ /* 0x000fe20000000100 */
[----:B------:R2:W-:Y:S01]  /*2120*/  MUFU.EX2 R59, R98 ;  /* 0x00000062003b7308 */ /* 0x0005e20000000800 */
[----:B------:R-:W-:Y:S01]  /*2130*/  FFMA R63, R63, UR34, -R60 ;  /* 0x000000223f3f7c23 */ /* 0x000fe2000800083c */
[----:B------:R-:W-:Y:S01]  /*2140*/  FMUL R62, R62, 1.4426950216293334961 ;  /* 0x3fb8aa3b3e3e7820 */ /* 0x000fe20000400000 */
[----:B------:R-:W-:Y:S01]  /*2150*/  FMUL R14, R14, 1.4426950216293334961 ;  /* 0x3fb8aa3b0e0e7820 */ /* 0x000fe20000400000 */
[----:B------:R-:W-:Y:S01]  /*2160*/  R2UR UR34, R6 ;  /* 0x00000000062272ca */ /* 0x000fe200000e0000 */
[----:B------:R-:W-:-:S03]  /*2170*/  FMUL R63, R63, 1.4426950216293334961 ;  /* 0x3fb8aa3b3f3f7820 */ /* 0x000fc60000400000 */
[----:B------:R-:W-:Y:S01]  /*2180*/  MUFU.EX2 R56, R56 ;  /* 0x0000003800387308 */ /* 0x000fe20000000800 */
[----:B--2---:R-:W-:-:S04]  /*2190*/  FADD R98, -R117, R112 ;  /* 0x0000007075627221 */ /* 0x004fc80000000100 */
[----:B------:R-:W-:-:S03]  /*21a0*/  FMUL R98, R98, 1.4426950216293334961 ;  /* 0x3fb8aa3b62627820 */ /* 0x000fc60000400000 */
[----:B------:R-:W2:Y:S08]  /*21b0*/  MUFU.EX2 R57, R57 ;  /* 0x0000003900397308 */ /* 0x000eb00000000800 */
[----:B------:R-:W4:Y:S08]  /*21c0*/  MUFU.EX2 R96, R96 ;  /* 0x0000006000607308 */ /* 0x000f300000000800 */
[----:B------:R2:W3:Y:S08]  /*21d0*/  MUFU.EX2 R61, R100 ;  /* 0x00000064003d7308 */ /* 0x0004f00000000800 */
[----:B------:R-:W-:Y:S08]  /*21e0*/  MUFU.EX2 R62, R62 ;  /* 0x0000003e003e7308 */ /* 0x000ff00000000800 */
[----:B0-----:R-:W0:Y:S08]  /*21f0*/  MUFU.EX2 R97, R98 ;  /* 0x0000006200617308 */ /* 0x001e300000000800 */
[----:B------:R-:W5:Y:S01]  /*2200*/  MUFU.EX2 R14, R14 ;  /* 0x0000000e000e7308 */ /* 0x000f620000000800 */
[----:B------:R-:W-:-:S07]  /*2210*/  USHF.L.U32 UR34, UR34, 0x5, URZ ;  /* 0x0000000522227899 */ /* 0x000fce000800063f */
[----:B------:R-:W1:Y:S08]  /*2220*/  MUFU.EX2 R58, R102 ;  /* 0x00000066003a7308 */ /* 0x000e700000000800 */
[----:B------:R-:W1:Y:S01]  /*2230*/  MUFU.EX2 R63, R63 ;  /* 0x0000003f003f7308 */ /* 0x000e620000000800 */
[----:B--2---:R-:W-:Y:S01]  /*2240*/  FADD R100, R56, R57 ;  /* 0x0000003938647221 */ /* 0x004fe20000000000 */
[----:B------:R-:W-:Y:S01]  /*2250*/  F2FP.BF16.F32.PACK_AB R56, R57, R56 ;  /* 0x000000383938723e */ /* 0x000fe200000010ff */
[----:B------:R-:W-:Y:S01]  /*2260*/  ULOP3.LUT UR34, UR34, 0x80, URZ, 0xc0, !UPT ;  /* 0x0000008022227892 */ /* 0x000fe2000f8ec03f */
[----:B----4-:R-:W-:Y:S01]  /*2270*/  FADD R57, R59, R96 ;  /* 0x000000603b397221 */ /* 0x010fe20000000000 */
[----:B------:R-:W-:Y:S01]  /*2280*/  UIADD3 UR35, UR60, 0x4000, URZ ;  /* 0x000040003c237890 */ /* 0x000fe2000fffe03f */
[----:B---3--:R-:W-:Y:S01]  /*2290*/  FADD R99, R61, R100 ;  /* 0x000000643d637221 */ /* 0x008fe20000000000 */
[-C--:B0-----:R-:W-:Y:S01]  /*22a0*/  FMUL R24, R24, R97.reuse ;  /* 0x0000006118187220 */ /* 0x081fe20000400000 */
[----:B------:R-:W-:Y:S01]  /*22b0*/  FADD R100, R62, R57 ;  /* 0x000000393e647221 */ /* 0x000fe20000000000 */
[----:B------:R-:W-:Y:S01]  /*22c0*/  ULEA.HI UR34, UR35, UR34, URZ, 0x1c ;  /* 0x0000002223227291 */ /* 0x000fe2000f8fe03f */
[-C--:B------:R-:W-:Y:S01]  /*22d0*/  FMUL R25, R25, R97.reuse ;  /* 0x0000006119197220 */ /* 0x080fe20000400000 */
        /* <DEDUP_REMOVED lines=13> */
[----:B------:R-:W-:Y:S01]  /*23b0*/  FMUL R53, R53, R97 ;  /* 0x0000006135357220 */ /* 0x000fe20000400000 */
[-C--:B-----5:R-:W-:Y:S01]  /*23c0*/  FMUL R26, R26, R14.reuse ;  /* 0x0000000e1a1a7220 */ /* 0x0a0fe20000400000 */
        /* <DEDUP_REMOVED lines=15> */
[----:B-1----:R-:W-:Y:S01]  /*24c0*/  FADD R99, R58, R99 ;  /* 0x000000633a637221 */ /* 0x002fe20000000000 */
[----:B------:R-:W-:Y:S01]  /*24d0*/  F2FP.BF16.F32.PACK_AB R57, R96, R59 ;  /* 0x0000003b6039723e */ /* 0x000fe200000010ff */
[----:B------:R-:W-:Y:S01]  /*24e0*/  ULOP3.LUT UR34, UR34, 0x3fff, URZ, 0xc0, !UPT ;  /* 0x00003fff22227892 */ /* 0x000fe2000f8ec03f */
[----:B------:R-:W-:-:S02]  /*24f0*/  F2FP.BF16.F32.PACK_AB R58, R58, R61 ;  /* 0x0000003d3a3a723e */ /* 0x000fc400000010ff */
[C---:B------:R-:W-:Y:S01]  /*2500*/  F2FP.BF16.F32.PACK_AB R59, R63.reuse, R62 ;  /* 0x0000003e3f3b723e */ /* 0x040fe200000010ff */
[----:B------:R-:W-:Y:S06]  /*2510*/  BAR.SYNC.DEFER_BLOCKING 0x0 ;  /* 0x0000000000007b1d */ /* 0x000fec0000010000 */
[----:B------:R-:W-:Y:S01]  /*2520*/  UMOV UR35, 0xc0000010 ;  /* 0xc000001000237882 */ /* 0x000fe20000000000 */
[----:B------:R-:W-:Y:S01]  /*2530*/  FADD R100, R63, R100 ;  /* 0x000000643f647221 */ /* 0x000fe20000000000 */
[----:B------:R-:W0:Y:S01]  /*2540*/  SHFL.BFLY PT, R62, R99, 0x2, 0x1f ;  /* 0x0c401f00633e7f89 */ /* 0x000e2200000e0000 */
[----:B------:R-:W-:-:S06]  /*2550*/  WARPGROUP.ARRIVE ;  /* 0x00000000000079c5 */ /* 0x000fcc0000000000 */
[----:B------:R-:W-:Y:S01]  /*2560*/  HGMMA.64x64x16.F32.BF16 R24, R56, gdesc[UR32], R24, gsb0 ;  /* 0x00e0002038187df0 */ /* 0x000fe20008001818 */
[----:B------:R-:W1:Y:S01]  /*2570*/  SHFL.BFLY PT, R61, R100, 0x2, 0x1f ;  /* 0x0c401f00643d7f89 */ /* 0x000e6200000e0000 */
[----:B0-----:R-:W-:Y:S01]  /*2580*/  FADD R62, R99, R62 ;  /* 0x0000003e633e7221 */ /* 0x001fe20000000000 */
[----:B------:R-:W-:Y:S01]  /*2590*/  UIADD3 UR61, UR61, 0x10, URZ ;  /* 0x000000103d3d7890 */ /* 0x000fe2000fffe03f */
[----:B-1----:R-:W-:-:S03]  /*25a0*/  FADD R63, R100, R61 ;  /* 0x0000003d643f7221 */ /* 0x002fc60000000000 */
[----:B------:R-:W0:Y:S04]  /*25b0*/  SHFL.BFLY PT, R61, R62, 0x1, 0x1f ;  /* 0x0c201f003e3d7f89 */ /* 0x000e2800000e0000 */
[----:B------:R-:W1:Y:S01]  /*25c0*/  SHFL.BFLY PT, R98, R63, 0x1, 0x1f ;  /* 0x0c201f003f627f89 */ /* 0x000e6200000e0000 */
[----:B------:R-:W-:Y:S01]  /*25d0*/  ISETP.LE.AND P1, PT, R5, UR61, PT ;  /* 0x0000003d05007c0c */ /* 0x000fe2000bf23270 */
[----:B------:R-:W-:Y:S02]  /*25e0*/  IMAD R16, R95, 0x10, R16 ;  /* 0x000000105f107824 */ /* 0x000fe400078e0210 */
[----:B------:R-:W-:Y:S02]  /*25f0*/  IMAD R113, R93, 0x10, R113 ;  /* 0x000000105d717824 */ /* 0x000fe400078e0271 */
[----:B------:R-:W-:-:S02]  /*2600*/  IMAD.MOV.U32 R112, RZ, RZ, R117 ;  /* 0x000000ffff707224 */ /* 0x000fc400078e0075 */
[----:B0-----:R-:W-:Y:S01]  /*2610*/  FADD R96, R62, R61 ;  /* 0x0000003d3e607221 */ /* 0x001fe20000000000 */
[----:B-1----:R-:W-:-:S03]  /*2620*/  FADD R61, R63, R98 ;  /* 0x000000623f3d7221 */ /* 0x002fc60000000000 */
[----:B------:R-:W-:Y:S01]  /*2630*/  FFMA R114, R97, R114, R96 ;  /* 0x0000007261727223 */ /* 0x000fe20000000060 */
[----:B------:R-:W-:Y:S01]  /*2640*/  FFMA R115, R14, R115, R61 ;  /* 0x000000730e737223 */ /* 0x000fe2000000003d */
[----:B------:R-:W-:Y:S01]  /*2650*/  MOV R61, R117 ;  /* 0x00000075003d7202 */ /* 0x000fe20000000f00 */
[----:B------:R-:W-:Y:S01]  /*2660*/  IMAD.MOV.U32 R14, RZ, RZ, R60 ;  /* 0x000000ffff0e7224 */ /* 0x000fe200078e003c */
[----:B------:R-:W-:Y:S02]  /*2670*/  WARPGROUP.DEPBAR.LE gsb0, 0x0 ;  /* 0x00008000000079c5 */ /* 0x000fe40000010000 */
[----:B------:R-:W-:Y:S05]  /*2680*/  @!P1 BRA `(.L_x_1) ;  /* 0xfffffff000709947 */ /* 0x000fea000383ffff */
.L_x_0:
[----:B------:R-:W-:Y:S01]  /*2690*/  IADD3 R6, R10, UR60, R13 ;  /* 0x0000003c0a067c10 */ /* 0x000fe2000fffe00d */
[----:B------:R-:W0:Y:S01]  /*26a0*/  LDC R21, c[0x0][0x278] ;  /* 0x00009e00ff157b82 */ /* 0x000e220000000800 */
[----:B------:R-:W-:Y:S01]  /*26b0*/  LOP3.LUT R5, R11, 0x4, RZ, 0xc0, !PT ;  /* 0x000000040b057812 */ /* 0x000fe200078ec0ff */
[----:B------:R-:W-:Y:S01]  /*26c0*/  IMAD R10, R9, 0x10, R12 ;  /* 0x00000010090a7824 */ /* 0x000fe200078e020c */
[----:B------:R-:W-:Y:S01]  /*26d0*/  FSETP.GT.AND P1, PT, |R115|, 8.50705917302346158658e+37, PT ;  /* 0x7e8000007300780b */ /* 0x000fe20003f24200 */
[----:B------:R-:W-:Y:S01]  /*26e0*/  FMUL R13, R38, 0.25 ;  /* 0x3e800000260d7820 */ /* 0x000fe20000400000 */
[----:B------:R-:W-:Y:S01]  /*26f0*/  LOP3.LUT R11, R4, R15, RZ, 0x3c, !PT ;  /* 0x0000000f040b7212 */ /* 0x000fe200078e3cff */
[----:B------:R-:W-:Y:S02]  /*2700*/  IMAD.IADD R9, R5, 0x1, R6 ;  /* 0x0000000105097824 */ /* 0x000fe400078e0206 */
[----:B------:R-:W-:Y:S01]  /*2710*/  FMUL R5, R54, 0.25 ;  /* 0x3e80000036057820 */ /* 0x000fe20000400000 */
[----:B------:R-:W-:Y:S01]  /*2720*/  FMUL R6, R51, 0.25 ;  /* 0x3e80000033067820 */ /* 0x000fe20000400000 */
[----:B------:R-:W-:Y:S01]  /*2730*/  FMUL R4, R55, 0.25 ;  /* 0x3e80000037047820 */ /* 0x000fe20000400000 */
[----:B------:R-:W-:Y:S01]  /*2740*/  FMUL R7, R50, 0.25 ;  /* 0x3e80000032077820 */ /* 0x000fe20000400000 */
[----:B------:R-:W-:Y:S01]  /*2750*/  FSEL R18, R13, R38, P1 ;  /* 0x000000260d127208 */ /* 0x000fe20000800000 */
[----:B------:R-:W-:Y:S01]  /*2760*/  FMUL R13, R26, 0.25 ;  /* 0x3e8000001a0d7820 */ /* 0x000fe20000400000 */
[----:B------:R-:W-:Y:S01]  /*2770*/  FSEL R54, R5, R54, P1 ;  /* 0x0000003605367208 */ /* 0x000fe20000800000 */
[----:B------:R-:W-:Y:S01]  /*2780*/  FMUL R5, R46, 0.25 ;  /* 0x3e8000002e057820 */ /* 0x000fe20000400000 */
[----:B------:R-:W-:Y:S01]  /*2790*/  FSEL R51, R6, R51, P1 ;  /* 0x0000003306337208 */ /* 0x000fe20000800000 */
        /* <DEDUP_REMOVED lines=12> */
[----:B------:R-:W-:Y:S01]  /*2860*/  FSETP.GT.AND P2, PT, |R114|, 8.50705917302346158658e+37, PT ;  /* 0x7e8000007200780b */ /* 0x000fe20003f44200 */
[----:B0-----:R-:W-:-:S02]  /*2870*/  IMAD R38, R2, R21, RZ ;  /* 0x0000001502267224 */ /* 0x001fc400078e02ff */
[----:B------:R-:W-:Y:S01]  /*2880*/  FMUL R2, R33, 0.25 ;  /* 0x3e80000021027820 */ /* 0x000fe20000400000 */
[----:B------:R-:W-:Y:S01]  /*2890*/  FSEL R66, R13, R26, P1 ;  /* 0x0000001a0d427208 */ /* 0x000fe20000800000 */
[----:B------:R-:W-:Y:S01]  /*28a0*/  FMUL R23, R114, 8388608 ;  /* 0x4b00000072177820 */ /* 0x000fe20000400000 */
[----:B------:R-:W-:Y:S01]  /*28b0*/  FSEL R47, R12, R47, P1 ;  /* 0x0000002f0c2f7208 */ /* 0x000fe20000800000 */
[----:B------:R-:W-:Y:S01]  /*28c0*/  FMUL R26, R115, 8388608 ;  /* 0x4b000000731a7820 */ /* 0x000fe20000400000 */
[----:B------:R-:W-:Y:S01]  /*28d0*/  FSEL R13, R5, R52, P2 ;  /* 0x00000034050d7208 */ /* 0x000fe20001000000 */
[----:B------:R-:W-:Y:S01]  /*28e0*/  FMUL R5, R44, 0.25 ;  /* 0x3e8000002c057820 */ /* 0x000fe20000400000 */
[----:B------:R-:W-:Y:S01]  /*28f0*/  FSEL R12, R4, R43, P1 ;  /* 0x0000002b040c7208 */ /* 0x000fe20000800000 */
[----:B------:R-:W-:Y:S01]  /*2900*/  FMUL R4, R35, 0.25 ;  /* 0x3e80000023047820 */ /* 0x000fe20000400000 */
[----:B------:R-:W-:Y:S01]  /*2910*/  FSEL R14, R7, R42, P1 ;  /* 0x0000002a070e7208 */ /* 0x000fe20000800000 */
[----:B------:R-:W-:Y:S01]  /*2920*/  FMUL R7, R30, 0.25 ;  /* 0x3e8000001e077820 */ /* 0x000fe20000400000 */
[----:B------:R-:W-:Y:S01]  /*2930*/  FSETP.GEU.AND P3, PT, R114, 1.175494350822287508e-38, PT ;  /* 0x008000007200780b */ /* 0x000fe20003f6e000 */
[----:B------:R-:W-:Y:S01]  /*2940*/  FMUL R20, R27, 0.25 ;  /* 0x3e8000001b147820 */ /* 0x000fe20000400000 */
[----:B------:R-:W-:Y:S01]  /*2950*/  FSEL R58, R6, R31, P1 ;  /* 0x0000001f063a7208 */ /* 0x000fe20000800000 */
[----:B------:R-:W-:Y:S01]  /*2960*/  FMUL R6, R49, 0.25 ;  /* 0x3e80000031067820 */ /* 0x000fe20000400000 */
[----:B------:R-:W-:Y:S01]  /*2970*/  FSETP.GEU.AND P4, PT, R115, 1.175494350822287508e-38, PT ;  /* 0x008000007300780b */ /* 0x000fe20003f8e000 */
[----:B------:R-:W-:Y:S01]  /*2980*/  FMUL R19, R24, 0.25 ;  /* 0x3e80000018137820 */ /* 0x000fe20000400000 */
[----:B------:R-:W-:Y:S01]  /*2990*/  FSEL R33, R2, R33, P2 ;  /* 0x0000002102217208 */ /* 0x000fe20001000000 */
[----:B------:R-:W-:Y:S01]  /*29a0*/  FMUL R2, R25, 0.25 ;  /* 0x3e80000019027820 */ /* 0x000fe20000400000 */
[----:B------:R-:W-:Y:S01]  /*29b0*/  FSEL R23, R23, R114, !P3 ;  /* 0x0000007217177208 */ /* 0x000fe20005800000 */
[----:B------:R-:W0:Y:S01]  /*29c0*/  S2UR UR10, SR_CTAID.Y ;  /* 0x00000000000a79c3 */ /* 0x000e220000002600 */
[----:B------:R-:W-:Y:S01]  /*29d0*/  FSETP.GEU.AND P5, PT, |R115|, 1.175494350822287508e-38, PT ;  /* 0x008000007300780b */ /* 0x000fe20003fae200 */
[----:B------:R-:W-:Y:S01]  /*29e0*/  ULDC.64 UR8, c[0x0][0x208] ;  /* 0x0000820000087ab9 */ /* 0x000fe20000000a00 */
[----:B------:R-:W-:Y:S01]  /*29f0*/  FSEL R17, R5, R44, P2 ;  /* 0x0000002c05117208 */ /* 0x000fe20001000000 */
[----:B------:R-:W-:Y:S01]  /*2a00*/  FMUL R5, R36, 0.25 ;  /* 0x3e80000024057820 */ /* 0x000fe20000400000 */
[----:B------:R-:W-:Y:S01]  /*2a10*/  FSEL R26, R26, R115, !P4 ;  /* 0x000000731a1a7208 */ /* 0x000fe20006000000 */
[----:B------:R-:W-:Y:S01]  /*2a20*/  @P1 FMUL R115, R115, 0.25 ;  /* 0x3e80000073731820 */ /* 0x000fe20000400000 */
[----:B------:R-:W-:Y:S01]  /*2a30*/  FSEL R22, R4, R35, P1 ;  /* 0x0000002304167208 */ /* 0x000fe20000800000 */
[----:B------:R-:W-:Y:S01]  /*2a40*/  FMUL R4, R53, 0.25 ;  /* 0x3e80000035047820 */ /* 0x000fe20000400000 */
[----:B------:R-:W-:Y:S01]  /*2a50*/  FSEL R62, R7, R30, P1 ;  /* 0x0000001e073e7208 */ /* 0x000fe20000800000 */
[----:B------:R-:W-:Y:S01]  /*2a60*/  FMUL R7, R48, 0.25 ;  /* 0x3e80000030077820 */ /* 0x000fe20000400000 */
[----:B------:R-:W-:Y:S01]  /*2a70*/  FSEL R64, R20, R27, P1 ;  /* 0x0000001b14407208 */ /* 0x000fe20000800000 */
[----:B------:R-:W-:Y:S01]  /*2a80*/  IMAD R30, R21, 0x4, R38 ;  /* 0x00000004151e7824 */ /* 0x000fe200078e0226 */
[----:B------:R-:W-:Y:S01]  /*2a90*/  FSEL R49, R6, R49, P2 ;  /* 0x0000003106317208 */ /* 0x000fe20001000000 */
[----:B------:R-:W-:Y:S01]  /*2aa0*/  FMUL R6, R41, 0.25 ;  /* 0x3e80000029067820 */ /* 0x000fe20000400000 */
[C---:B------:R-:W-:Y:S01]  /*2ab0*/  FSETP.GEU.AND P1, PT, |R114|.reuse, 1.175494350822287508e-38, PT ;  /* 0x008000007200780b */ /* 0x040fe20003f2e200 */
[----:B------:R-:W-:Y:S01]  /*2ac0*/  @P2 FMUL R114, R114, 0.25 ;  /* 0x3e80000072722820 */ /* 0x000fe20000400000 */
[----:B------:R-:W-:Y:S01]  /*2ad0*/  FSEL R67, R2, R25, P2 ;  /* 0x0000001902437208 */ /* 0x000fe20001000000 */
[----:B------:R-:W-:Y:S01]  /*2ae0*/  VIADD R2, R23, 0xc0cafb0d ;  /* 0xc0cafb0d17027836 */ /* 0x000fe20000000000 */
[----:B------:R-:W-:Y:S01]  /*2af0*/  FSEL R57, R5, R36, P2 ;  /* 0x0000002405397208 */ /* 0x000fe20001000000 */
[----:B------:R-:W-:Y:S01]  /*2b00*/  FMUL R5, R28, 0.25 ;  /* 0x3e8000001c057820 */ /* 0x000fe20000400000 */
[----:B------:R-:W-:Y:S01]  /*2b10*/  FSEL R41, R6, R41, P2 ;  /* 0x0000002906297208 */ /* 0x000fe20001000000 */
[----:B------:R-:W-:Y:S01]  /*2b20*/  @!P5 FMUL R115, R115, 16777216 ;  /* 0x4b8000007373d820 */ /* 0x000fe20000400000 */
[----:B------:R-:W-:Y:S01]  /*2b30*/  LOP3.LUT R6, R2, 0xff800000, RZ, 0xc0, !PT ;  /* 0xff80000002067812 */ /* 0x000fe200078ec0ff */
[----:B------:R-:W-:Y:S01]  /*2b40*/  FMUL R20, R37, 0.25 ;  /* 0x3e80000025147820 */ /* 0x000fe20000400000 */
[----:B------:R-:W-:Y:S01]  /*2b50*/  FSEL R65, R5, R28, P2 ;  /* 0x0000001c05417208 */ /* 0x000fe20001000000 */
[----:B------:R-:W-:Y:S01]  /*2b60*/  @!P5 FMUL R18, R18, 16777216 ;  /* 0x4b8000001212d820 */ /* 0x000fe20000400000 */
[----:B------:R-:W-:Y:S01]  /*2b70*/  FSEL R15, R7, R48, P2 ;  /* 0x00000030070f7208 */ /* 0x000fe20001000000 */
[----:B------:R-:W-:Y:S01]  /*2b80*/  FMUL R7, R40, 0.25 ;  /* 0x3e80000028077820 */ /* 0x000fe20000400000 */
[----:B------:R-:W-:Y:S01]  /*2b90*/  FSEL R2, RZ, -23, P3 ;  /* 0xc1b80000ff027808 */ /* 0x000fe20001800000 */
[----:B------:R-:W-:Y:S01]  /*2ba0*/  @!P1 FMUL R114, R114, 16777216 ;  /* 0x4b80000072729820 */ /* 0x000fe20000400000 */
[----:B------:R-:W-:Y:S01]  /*2bb0*/  I2FP.F32.S32 R5, R6 ;  /* 0x0000000600057245 */ /* 0x000fe20000201400 */
[----:B------:R-:W1:Y:S01]  /*2bc0*/  MUFU.RCP R115, R115 ;  /* 0x0000007300737308 */ /* 0x000e620000001000 */
[----:B------:R-:W-:Y:S01]  /*2bd0*/  FSEL R53, R4, R53, P2 ;  /* 0x0000003504357208 */ /* 0x000fe20001000000 */
[----:B------:R-:W-:Y:S01]  /*2be0*/  FMUL R4, R45, 0.25 ;  /* 0x3e8000002d047820 */ /* 0x000fe20000400000 */
[----:B------:R-:W-:Y:S01]  /*2bf0*/  FSEL R69, R19, R24, P2 ;  /* 0x0000001813457208 */ /* 0x000fe20001000000 */
[----:B------:R-:W-:Y:S01]  /*2c00*/  FFMA.FTZ R24, R5, 1.1920928955078125e-07, R2 ;  /* 0x3400000005187823 */ /* 0x000fe20000010002 */
[----:B------:R-:W-:Y:S01]  /*2c10*/  FSEL R31, R7, R40, P2 ;  /* 0x00000028071f7208 */ /* 0x000fe20001000000 */
[----:B------:R-:W-:Y:S01]  /*2c20*/  FMUL R7, R32, 0.25 ;  /* 0x3e80000020077820 */ /* 0x000fe20000400000 */
[----:B------:R-:W-:Y:S01]  /*2c30*/  FSEL R45, R4, R45, P2 ;  /* 0x0000002d042d7208 */ /* 0x000fe20001000000 */
[----:B------:R-:W2:Y:S01]  /*2c40*/  MUFU.RCP R2, R114 ;  /* 0x0000007200027308 */ /* 0x000ea20000001000 */
[----:B------:R-:W-:Y:S01]  /*2c50*/  FMUL R4, R29, 0.25 ;  /* 0x3e8000001d047820 */ /* 0x000fe20000400000 */
[----:B------:R-:W-:Y:S01]  /*2c60*/  @!P5 FMUL R12, R12, 16777216 ;  /* 0x4b8000000c0cd820 */ /* 0x000fe20000400000 */
[----:B------:R-:W-:Y:S01]  /*2c70*/  FSEL R59, R7, R32, P2 ;  /* 0x00000020073b7208 */ /* 0x000fe20001000000 */
[----:B------:R-:W-:-:S02]  /*2c80*/  IMAD R32, R21, 0x4, R30 ;  /* 0x0000000415207824 */ /* 0x000fc400078e021e */
[----:B------:R-:W-:Y:S01]  /*2c90*/  @!P1 FMUL R17, R17, 16777216 ;  /* 0x4b80000011119820 */ /* 0x000fe20000400000 */
[----:B------:R-:W-:Y:S01]  /*2ca0*/  FSEL R63, R4, R29, P2 ;  /* 0x0000001d043f7208 */ /* 0x000fe20001000000 */
[----:B------:R-:W-:Y:S02]  /*2cb0*/  VIADD R4, R26, 0xc0cafb0d ;  /* 0xc0cafb0d1a047836 */ /* 0x000fe40000000000 */
[----:B------:R-:W-:Y:S01]  /*2cc0*/  @!P1 FMUL R57, R57, 16777216 ;  /* 0x4b80000039399820 */ /* 0x000fe20000400000 */
[----:B------:R-:W-:Y:S02]  /*2cd0*/  IMAD R36, R21, 0x4, R32 ;  /* 0x0000000415247824 */ /* 0x000fe400078e0220 */
[----:B------:R-:W-:Y:S01]  /*2ce0*/  @!P1 FMUL R59, R59, 16777216 ;  /* 0x4b8000003b3b9820 */ /* 0x000fe20000400000 */
[----:B------:R-:W-:Y:S01]  /*2cf0*/  FSEL R43, R20, R37, P2 ;  /* 0x00000025142b7208 */ /* 0x000fe20001000000 */
[----:B-1----:R-:W-:Y:S01]  /*2d00*/  FMUL R5, R115, R18 ;  /* 0x0000001273057220 */ /* 0x002fe20000400000 */
[----:B------:R-:W-:Y:S01]  /*2d10*/  LOP3.LUT R7, R4, 0xff800000, RZ, 0xc0, !PT ;  /* 0xff80000004077812 */ /* 0x000fe200078ec0ff */
[----:B------:R-:W-:Y:S01]  /*2d20*/  IMAD R40, R21, 0x4, R36 ;  /* 0x0000000415287824 */ /* 0x000fe200078e0224 */
[----:B------:R-:W-:Y:S01]  /*2d30*/  R2UR UR6, R8 ;  /* 0x00000000080672ca */ /* 0x000fe200000e0000 */
[----:B------:R-:W-:Y:S01]  /*2d40*/  FMUL R34, R115, R12 ;  /* 0x0000000c73227220 */ /* 0x000fe20000400000 */
[----:B------:R-:W-:Y:S01]  /*2d50*/  FSEL R25, RZ, -23, P4 ;  /* 0xc1b80000ff197808 */ /* 0x000fe20002000000 */
[----:B------:R-:W-:Y:S01]  /*2d60*/  @!P1 FMUL R31, R31, 16777216 ;  /* 0x4b8000001f1f9820 */ /* 0x000fe20000400000 */
[----:B------:R-:W-:Y:S01]  /*2d70*/  I2FP.F32.S32 R4, R7 ;  /* 0x0000000700047245 */ /* 0x000fe20000201400 */
[C---:B--2---:R-:W-:Y:S01]  /*2d80*/  FMUL R18, R2.reuse, R17 ;  /* 0x0000001102127220 */ /* 0x044fe20000400000 */
[C---:B------:R-:W-:Y:S01]  /*2d90*/  FMUL R17, R2.reuse, R57 ;  /* 0x0000003902117220 */ /* 0x040fe20000400000 */
[----:B------:R-:W-:Y:S01]  /*2da0*/  FMUL R12, R2, R59 ;  /* 0x0000003b020c7220 */ /* 0x000fe20000400000 */
[----:B------:R-:W-:-:S02]  /*2db0*/  IMAD R42, R21, 0x4, R40 ;  /* 0x00000004152a7824 */ /* 0x000fc400078e0228 */
[----:B------:R-:W-:Y:S01]  /*2dc0*/  @!P5 FMUL R14, R14, 16777216 ;  /* 0x4b8000000e0ed820 */ /* 0x000fe20000400000 */
        /* <DEDUP_REMOVED lines=13> */
[----:B------:R-:W-:Y:S01]  /*2ea0*/  FMUL R31, R2, R31 ;  /* 0x0000001f021f7220 */ /* 0x000fe20000400000 */
[----:B------:R-:W-:Y:S01]  /*2eb0*/  @!P1 FMUL R33, R33, 16777216 ;  /* 0x4b80000021219820 */ /* 0x000fe20000400000 */
[----:B------:R-:W-:Y:S01]  /*2ec0*/  FFMA.FTZ R25, R4, 1.1920928955078125e-07, R25 ;  /* 0x3400000004197823 */ /* 0x000fe20000010019 */
[----:B------:R-:W-:Y:S01]  /*2ed0*/  @!P5 FMUL R46, R46, 16777216 ;  /* 0x4b8000002e2ed820 */ /* 0x000fe20000400000 */
[----:B------:R-:W-:-:S02]  /*2ee0*/  IMAD R44, R21, 0x4, R42 ;  /* 0x00000004152c7824 */ /* 0x000fc400078e022a */
[C---:B------:R-:W-:Y:S01]  /*2ef0*/  FMUL R37, R115.reuse, R14 ;  /* 0x0000000e73257220 */ /* 0x040fe20000400000 */
[C---:B------:R-:W-:Y:S01]  /*2f00*/  FMUL R39, R115.reuse, R16 ;  /* 0x0000001073277220 */ /* 0x040fe20000400000 */
[----:B------:R-:W-:Y:S01]  /*2f10*/  FMUL R68, R115, R64 ;  /* 0x0000004073447220 */ /* 0x000fe20000400000 */
[C---:B------:R-:W-:Y:S01]  /*2f20*/  FMUL R19, R2.reuse, R13 ;  /* 0x0000000d02137220 */ /* 0x040fe20000400000 */
[C---:B------:R-:W-:Y:S01]  /*2f30*/  FMUL R4, R2.reuse, R15 ;  /* 0x0000000f02047220 */ /* 0x040fe20000400000 */
[----:B------:R-:W-:Y:S01]  /*2f40*/  F2FP.BF16.F32.PACK_AB R17, R17, R12 ;  /* 0x0000000c1111723e */ /* 0x000fe200000010ff */
[----:B------:R-:W-:Y:S02]  /*2f50*/  IMAD.IADD R6, R23, 0x1, -R6 ;  /* 0x0000000117067824 */ /* 0x000fe400078e0a06 */
[C---:B------:R-:W-:Y:S01]  /*2f60*/  FMUL R16, R2.reuse, R65 ;  /* 0x0000004102107220 */ /* 0x040fe20000400000 */
        /* <DEDUP_REMOVED lines=8> */
[----:B------:R-:W-:Y:S01]  /*2ff0*/  FMUL R2, R2, R33 ;  /* 0x0000002102027220 */ /* 0x000fe20000400000 */
[----:B------:R-:W-:Y:S01]  /*3000*/  FMUL R20, R115, R46 ;  /* 0x0000002e73147220 */ /* 0x000fe20000400000 */
[----:B------:R-:W-:Y:S01]  /*3010*/  F2FP.BF16.F32.PACK_AB R18, R18, R31 ;  /* 0x0000001f1212723e */ /* 0x000fe200000010ff */
[----:B------:R-:W-:-:S02]  /*3020*/  IMAD.IADD R7, R26, 0x1, -R7 ;  /* 0x000000011a077824 */ /* 0x000fc400078e0a07 */
[----:B------:R-:W-:Y:S01]  /*3030*/  FADD R31, R6, -1 ;  /* 0xbf800000061f7421 */ /* 0x000fe20000000000 */
[----:B------:R-:W-:Y:S01]  /*3040*/  IMAD R46, R21, 0x4, R44 ;  /* 0x00000004152e7824 */ /* 0x000fe200078e022c */
[----:B------:R-:W-:Y:S01]  /*3050*/  ULEA UR4, UR6, UR60, 0x4 ;  /* 0x0000003c06047291 */ /* 0x000fe2000f8e203f */
[----:B------:R-:W-:Y:S02]  /*3060*/  IMAD.MOV.U32 R8, RZ, RZ, 0x3dc6b27f ;  /* 0x3dc6b27fff087424 */ /* 0x000fe400078e00ff */
[----:B------:R-:W-:Y:S01]  /*3070*/  @!P5 FMUL R50, R50, 16777216 ;  /* 0x4b8000003232d820 */ /* 0x000fe20000400000 */
[----:B------:R-:W-:Y:S01]  /*3080*/  F2FP.BF16.F32.PACK_AB R13, R13, R2 ;  /* 0x000000020d0d723e */ /* 0x000fe200000010ff */
[----:B------:R-:W-:Y:S01]  /*3090*/  FADD R33, R7, -1 ;  /* 0xbf80000007217421 */ /* 0x000fe20000000000 */
[----:B------:R-:W-:Y:S02]  /*30a0*/  IMAD R48, R21, 0x4, R46 ;  /* 0x0000000415307824 */ /* 0x000fe400078e022e */
[----:B------:R-:W-:Y:S01]  /*30b0*/  FFMA.FTZ R2, R31, R8, -0.16845393180847167969 ;  /* 0xbe2c7f301f027423 */ /* 0x000fe20000010008 */
[----:B------:R-:W-:Y:S01]  /*30c0*/  F2FP.BF16.F32.PACK_AB R16, R16, R69 ;  /* 0x000000451010723e */ /* 0x000fe200000010ff */
[----:B------:R-:W-:Y:S01]  /*30d0*/  FMUL R35, R115, R50 ;  /* 0x0000003273237220 */ /* 0x000fe20000400000 */
[----:B------:R-:W-:Y:S01]  /*30e0*/  F2FP.BF16.F32.PACK_AB R19, R19, R4 ;  /* 0x000000041313723e */ /* 0x000fe200000010ff */
[----:B------:R-:W-:Y:S01]  /*30f0*/  BAR.SYNC.DEFER_BLOCKING 0x0 ;  /* 0x0000000000007b1d */ /* 0x000fe20000010000 */
[----:B------:R-:W-:Y:S01]  /*3100*/  FFMA.FTZ R8, R33, R8, -0.16845393180847167969 ;  /* 0xbe2c7f3021087423 */ /* 0x000fe20000010008 */
[----:B------:R-:W-:-:S02]  /*3110*/  IMAD R50, R21, 0x4, R48 ;  /* 0x0000000415327824 */ /* 0x000fc400078e0230 */
[----:B------:R-:W-:Y:S01]  /*3120*/  FFMA.FTZ R2, R31, R2, 0.1716887056827545166 ;  /* 0x3e2fcf2a1f027423 */ /* 0x000fe20000010002 */
[----:B------:R-:W-:Y:S01]  /*3130*/  @!P5 FMUL R22, R22, 16777216 ;  /* 0x4b8000001616d820 */ /* 0x000fe20000400000 */
[----:B------:R-:W-:Y:S01]  /*3140*/  @!P5 FMUL R56, R56, 16777216 ;  /* 0x4b8000003838d820 */ /* 0x000fe20000400000 */
[----:B------:R-:W-:Y:S01]  /*3150*/  @!P5 FMUL R62, R62, 16777216 ;  /* 0x4b8000003e3ed820 */ /* 0x000fe20000400000 */
[----:B------:R-:W-:Y:S02]  /*3160*/  IMAD R52, R21, 0x4, R50 ;  /* 0x0000000415347824 */ /* 0x000fe400078e0232 */
[C---:B------:R-:W-:Y:S01]  /*3170*/  FMUL R70, R115.reuse, R22 ;  /* 0x0000001673467220 */ /* 0x040fe20000400000 */
[C---:B------:R-:W-:Y:S01]  /*3180*/  FMUL R56, R115.reuse, R56 ;  /* 0x0000003873387220 */ /* 0x040fe20000400000 */
[----:B------:R-:W-:Y:S01]  /*3190*/  FMUL R22, R115, R62 ;  /* 0x0000003e73167220 */ /* 0x000fe20000400000 */
[----:B------:R-:W-:Y:S02]  /*31a0*/  IMAD R62, R21, 0x4, R52 ;  /* 0x00000004153e7824 */ /* 0x000fe400078e0234 */
[----:B------:R-:W-:Y:S01]  /*31b0*/  @!P5 FMUL R47, R47, 16777216 ;  /* 0x4b8000002f2fd820 */ /* 0x000fe20000400000 */
[----:B------:R-:W-:Y:S01]  /*31c0*/  @!P5 FMUL R55, R55, 16777216 ;  /* 0x4b8000003737d820 */ /* 0x000fe20000400000 */
[----:B------:R-:W-:Y:S01]  /*31d0*/  @!P5 FMUL R54, R54, 16777216 ;  /* 0x4b8000003636d820 */ /* 0x000fe20000400000 */
[----:B------:R-:W-:Y:S01]  /*31e0*/  @!P5 FMUL R51, R51, 16777216 ;  /* 0x4b8000003333d820 */ /* 0x000fe20000400000 */
[----:B------:R-:W-:Y:S01]  /*31f0*/  @!P5 FMUL R58, R58, 16777216 ;  /* 0x4b8000003a3ad820 */ /* 0x000fe20000400000 */
[----:B------:R-:W-:Y:S01]  /*3200*/  F2FP.BF16.F32.PACK_AB R15, R15, R64 ;  /* 0x000000400f0f723e */ /* 0x000fe200000010ff */
[----:B------:R-:W-:Y:S01]  /*3210*/  @!P5 FMUL R66, R66, 16777216 ;  /* 0x4b8000004242d820 */ /* 0x000fe20000400000 */
[----:B------:R-:W-:Y:S01]  /*3220*/  F2FP.BF16.F32.PACK_AB R5, R5, R56 ;  /* 0x000000380505723e */ /* 0x000fe200000010ff */
[----:B------:R-:W-:-:S02]  /*3230*/  IMAD R56, R21, 0x4, R62 ;  /* 0x0000000415387824 */ /* 0x000fc400078e023e */
[C---:B------:R-:W-:Y:S01]  /*3240*/  FMUL R29, R115.reuse, R47 ;  /* 0x0000002f731d7220 */ /* 0x040fe20000400000 */
[C---:B------:R-:W-:Y:S01]  /*3250*/  FMUL R27, R115.reuse, R55 ;  /* 0x00000037731b7220 */ /* 0x040fe20000400000 */
[C---:B------:R-:W-:Y:S01]  /*3260*/  FMUL R54, R115.reuse, R54 ;  /* 0x0000003673367220 */ /* 0x040fe20000400000 */
[----:B------:R1:W-:Y:S01]  /*3270*/  STS.128 [R11+UR4], R16 ;  /* 0x000000100b007988 */ /* 0x0003e20008000c04 */
[C---:B------:R-:W-:Y:S01]  /*3280*/  FMUL R28, R115.reuse, R51 ;  /* 0x00000033731c7220 */ /* 0x040fe20000400000 */
[C---:B------:R-:W-:Y:S01]  /*3290*/  FMUL R47, R115.reuse, R58 ;  /* 0x0000003a732f7220 */ /* 0x040fe20000400000 */
[----:B------:R-:W-:Y:S01]  /*32a0*/  F2FP.BF16.F32.PACK_AB R12, R12, R67 ;  /* 0x000000430c0c723e */ /* 0x000fe200000010ff */
[----:B------:R-:W-:Y:S01]  /*32b0*/  FMUL R115, R115, R66 ;  /* 0x0000004273737220 */ /* 0x000fe20000400000 */
[----:B------:R-:W-:Y:S01]  /*32c0*/  F2FP.BF16.F32.PACK_AB R14, R14, R41 ;  /* 0x000000290e0e723e */ /* 0x000fe200000010ff */
[C---:B------:R-:W-:Y:S01]  /*32d0*/  IMAD R58, R21.reuse, 0x4, R56 ;  /* 0x00000004153a7824 */ /* 0x040fe200078e0238 */
[----:B------:R-:W-:Y:S01]  /*32e0*/  F2FP.BF16.F32.PACK_AB R6, R20, R37 ;  /* 0x000000251406723e */ /* 0x000fe200000010ff */
[----:B------:R-:W-:Y:S01]  /*32f0*/  USHF.R.U32.HI UR6, URZ, 0x2, UR6 ;  /* 0x000000023f067899 */ /* 0x000fe20008011606 */
[----:B------:R-:W-:Y:S01]  /*3300*/  F2FP.BF16.F32.PACK_AB R4, R22, R115 ;  /* 0x000000731604723e */ /* 0x000fe200000010ff */
[----:B------:R2:W-:Y:S01]  /*3310*/  STS.128 [R11+UR4+0x400], R12 ;  /* 0x0004000c0b007988 */ /* 0x0005e20008000c04 */
[----:B------:R-:W-:-:S02]  /*3320*/  LEA R22, R21, R58, 0x2 ;  /* 0x0000003a15167211 */ /* 0x000fc400078e10ff */
[----:B------:R-:W-:Y:S02]  /*3330*/  F2FP.BF16.F32.PACK_AB R7, R54, R35 ;  /* 0x000000233607723e */ /* 0x000fe400000010ff */
[----:B------:R-:W-:Y:S01]  /*3340*/  ISETP.GE.U32.AND P1, PT, R23, 0x7f800000, PT ;  /* 0x7f8000001700780c */ /* 0x000fe20003f26070 */
[----:B-1----:R-:W-:Y:S01]  /*3350*/  FFMA.FTZ R18, R33, R8, 0.1716887056827545166 ;  /* 0x3e2fcf2a21127423 */ /* 0x002fe20000010008 */
[----:B------:R-:W-:Y:S01]  /*3360*/  FFMA.FTZ R16, R31, R2, -0.17900948226451873779 ;  /* 0xbe374e431f107423 */ /* 0x000fe20000010002 */
[----:B------:R-:W-:Y:S01]  /*3370*/  IMAD R20, R21, 0x4, R22 ;  /* 0x0000000415147824 */ /* 0x000fe200078e0216 */
[----:B------:R1:W-:Y:S01]  /*3380*/  STS.128 [R11+UR4+0x80], R4 ;  /* 0x000080040b007988 */ /* 0x0003e20008000c04 */
[----:B------:R-:W-:Y:S01]  /*3390*/  FFMA.FTZ R18, R33, R18, -0.17900948226451873779 ;  /* 0xbe374e4321127423 */ /* 0x000fe20000010012 */
[----:B------:R-:W-:Y:S01]  /*33a0*/  FFMA.FTZ R16, R31, R16, 0.20512372255325317383 ;  /* 0x3e520bf41f107423 */ /* 0x000fe20000010010 */
[----:B------:R-:W-:Y:S01]  /*33b0*/  IMAD R8, R21, 0x4, R20 ;  /* 0x0000000415087824 */ /* 0x000fe200078e0214 */
[----:B------:R-:W-:Y:S01]  /*33c0*/  F2FP.BF16.F32.PACK_AB R17, R39, R70 ;  /* 0x000000462711723e */ /* 0x000fe200000010ff */
[----:B------:R-:W-:Y:S01]  /*33d0*/  FFMA.FTZ R64, R33, R18, 0.20512372255325317383 ;  /* 0x3e520bf421407423 */ /* 0x000fe20000010012 */
[----:B------:R-:W-:Y:S01]  /*33e0*/  FFMA.FTZ R18, R31, R16, -0.24046532809734344482 ;  /* 0xbe763c8b1f127423 */ /* 0x000fe20000010010 */
[----:B------:R-:W-:Y:S01]  /*33f0*/  F2FP.BF16.F32.PACK_AB R16, R47, R68 ;  /* 0x000000442f10723e */ /* 0x000fe200000010ff */
[----:B------:R-:W-:-:S02]  /*3400*/  IMAD R2, R21, 0x4, R8 ;  /* 0x0000000415027824 */ /* 0x000fc400078e0208 */
[----:B------:R-:W-:Y:S01]  /*3410*/  FFMA.FTZ R66, R33, R64, -0.24046532809734344482 ;  /* 0xbe763c8b21427423 */ /* 0x000fe20000010040 */
[----:B------:R-:W-:Y:S01]  /*3420*/  FFMA.FTZ R18, R31, R18, 0.28857114911079406738 ;  /* 0x3e93bf991f127423 */ /* 0x000fe20000010012 */
[----:B------:R-:W-:Y:S01]  /*3430*/  F2FP.BF16.F32.PACK_AB R19, R27, R28 ;  /* 0x0000001c1b13723e */ /* 0x000fe200000010ff */
[----:B------:R-:W-:Y:S02]  /*3440*/  IMAD R54, R21, 0x4, R2 ;  /* 0x0000000415367824 */ /* 0x000fe400078e0202 */
[----:B------:R-:W-:Y:S01]  /*3450*/  FFMA.FTZ R68, R33, R66, 0.28857114911079406738 ;  /* 0x3e93bf9921447423 */ /* 0x000fe20000010042 */
[----:B--2---:R-:W-:Y:S01]  /*3460*/  FFMA.FTZ R12, R31, R18, -0.36067417263984680176 ;  /* 0xbeb8aa491f0c7423 */ /* 0x004fe20000010012 */
[----:B------:R-:W-:Y:S01]  /*3470*/  F2FP.BF16.F32.PACK_AB R18, R29, R34 ;  /* 0x000000221d12723e */ /* 0x000fe200000010ff */
[----:B-1----:R-:W1:Y:S01]  /*3480*/  LDC.64 R6, c[0x0][0x228] ;  /* 0x00008a00ff067b82 */ /* 0x002e620000000a00 */
[----:B------:R-:W-:Y:S01]  /*3490*/  FFMA.FTZ R14, R33, R68, -0.36067417263984680176 ;  /* 0xbeb8aa49210e7423 */ /* 0x000fe20000010044 */
[----:B------:R-:W-:Y:S01]  /*34a0*/  FFMA.FTZ R12, R31, R12, 0.48089820146560668945 ;  /* 0x3ef6384a1f0c7423 */ /* 0x000fe2000001000c */
[----:B------:R-:W-:Y:S01]  /*34b0*/  ISETP.GE.U32.AND P3, PT, R26, 0x7f800000, PT ;  /* 0x7f8000001a00780c */ /* 0x000fe20003f66070 */
[----:B------:R-:W-:-:S02]  /*34c0*/  @P1 IMAD.MOV.U32 R4, RZ, RZ, 0x7f800000 ;  /* 0x7f800000ff041424 */ /* 0x000fc400078e00ff */
[----:B------:R-:W-:Y:S01]  /*34d0*/  FFMA.FTZ R14, R33, R14, 0.48089820146560668945 ;  /* 0x3ef6384a210e7423 */ /* 0x000fe2000001000e */
[----:B------:R-:W-:Y:S01]  /*34e0*/  FFMA.FTZ R12, R31, R12, -0.72134751081466674805 ;  /* 0xbf38aa3b1f0c7423 */ /* 0x000fe2000001000c */
[----:B------:R-:W-:Y:S01]  /*34f0*/  IMAD R64, R21, 0x4, R54 ;  /* 0x0000000415407824 */ /* 0x000fe200078e0236 */
[----:B------:R2:W-:Y:S01]  /*3500*/  STS.128 [R11+UR4+0x480], R16 ;  /* 0x000480100b007988 */ /* 0x0005e20008000c04 */
[----:B------:R-:W-:Y:S01]  /*3510*/  FFMA.FTZ R14, R33, R14, -0.72134751081466674805 ;  /* 0xbf38aa3b210e7423 */ /* 0x000fe2000001000e */
[----:B------:R-:W-:Y:S01]  /*3520*/  FMUL R12, R31, R12 ;  /* 0x0000000c1f0c7220 */ /* 0x000fe20000400000 */
[----:B------:R-:W-:Y:S01]  /*3530*/  ULDC.64 UR4, c[0x0][0x270] ;  /* 0x00009c0000047ab9 */ /* 0x000fe20000000a00 */
[----:B------:R-:W-:Y:S02]  /*3540*/  IMAD R66, R21, 0x4, R64 ;  /* 0x0000000415427824 */ /* 0x000fe400078e0240 */
[----:B------:R-:W-:Y:S01]  /*3550*/  FMUL R14, R33, R14 ;  /* 0x0000000e210e7220 */ /* 0x000fe20000400000 */
[----:B------:R-:W-:Y:S01]  /*3560*/  FMUL R12, R31, R12 ;  /* 0x0000000c1f0c7220 */ /* 0x000fe20000400000 */
[----:B0-----:R-:W-:Y:S01]  /*3570*/  UIMAD UR4, UR10, UR4, URZ ;  /* 0x000000040a0472a4 */ /* 0x001fe2000f8e023f */
[----:B------:R-:W-:-:S02]  /*3580*/  IMAD R68, R21, 0x4, R66 ;  /* 0x0000000415447824 */ /* 0x000fc400078e0242 */
[----:B------:R-:W-:Y:S01]  /*3590*/  FMUL R14, R33, R14 ;  /* 0x0000000e210e7220 */ /* 0x000fe20000400000 */
[----:B------:R-:W-:Y:S01]  /*35a0*/  FFMA.FTZ R31, R31, 1.4426950216293334961, R12 ;  /* 0x3fb8aa3b1f1f7823 */ /* 0x000fe2000001000c */
[----:B------:R-:W-:Y:S01]  /*35b0*/  USHF.L.U32 UR7, UR4, 0x1, URZ ;  /* 0x0000000104077899 */ /* 0x000fe2000800063f */
[----:B------:R-:W-:Y:S02]  /*35c0*/  IMAD R70, R21, 0x4, R68 ;  /* 0x0000000415467824 */ /* 0x000fe400078e0244 */
[----:B------:R-:W-:Y:S01]  /*35d0*/  FFMA.FTZ R14, R33, 1.4426950216293334961, R14 ;  /* 0x3fb8aa3b210e7823 */ /* 0x000fe2000001000e */
[----:B------:R-:W-:Y:S01]  /*35e0*/  FADD R55, R24, R31 ;  /* 0x0000001f18377221 */ /* 0x000fe20000000000 */
[----:B------:R-:W-:Y:S01]  /*35f0*/  @P1 FFMA.FTZ R55, R23, R4, +INF ;  /* 0x7f80000017371423 */ /* 0x000fe20000010004 */
[----:B------:R-:W-:Y:S02]  /*3600*/  IMAD R4, R0, UR5, RZ ;  /* 0x0000000500047c24 */ /* 0x000fe4000f8e02ff */
[----:B------:R-:W-:Y:S01]  /*3610*/  FADD R63, R25, R14 ;  /* 0x0000000e193f7221 */ /* 0x000fe20000000000 */
[----:B--2---:R-:W-:Y:S01]  /*3620*/  @P3 IMAD.MOV.U32 R11, RZ, RZ, 0x7f800000 ;  /* 0x7f800000ff0b3424 */ /* 0x004fe200078e00ff */
[----:B------:R-:W-:Y:S01]  /*3630*/  UIMAD.WIDE UR4, UR4, 0x2, URZ ;  /* 0x00000002040478a5 */ /* 0x000fe2000f8e023f */
[----:B------:R-:W-:Y:S01]  /*3640*/  IMAD.SHL.U32 R5, R4, 0x2, RZ ;  /* 0x0000000204057824 */ /* 0x000fe200078e00ff */
[----:B------:R-:W-:Y:S01]  /*3650*/  BAR.SYNC.DEFER_BLOCKING 0x0 ;  /* 0x0000000000007b1d */ /* 0x000fe20000010000 */
[----:B------:R-:W-:Y:S01]  /*3660*/  @P3 FFMA.FTZ R63, R26, R11, +INF ;  /* 0x7f8000001a3f3423 */ /* 0x000fe2000001000b */
[----:B------:R-:W-:Y:S01]  /*3670*/  IMAD.HI R4, R4, 0x2, RZ ;  /* 0x0000000204047827 */ /* 0x000fe200078e02ff */
[----:B------:R-:W-:-:S02]  /*3680*/  FSETP.NEU.AND P1, PT, R26, RZ, PT ;  /* 0x000000ff1a00720b */ /* 0x000fc40003f2d000 */
[----:B-1----:R-:W-:Y:S01]  /*3690*/  IADD3 R77, P3, P4, R5, UR7, R6 ;  /* 0x00000007054d7c10 */ /* 0x002fe2000fc7e006 */
[C---:B------:R-:W-:Y:S01]  /*36a0*/  IMAD R78, R21.reuse, 0x4, R70 ;  /* 0x00000004154e7824 */ /* 0x040fe200078e0246 */
[----:B------:R-:W-:Y:S01]  /*36b0*/  LOP3.LUT R17, R10, UR6, RZ, 0x3c, !PT ;  /* 0x000000060a117c12 */ /* 0x000fe2000f8e3cff */
[----:B------:R-:W-:Y:S01]  /*36c0*/  ULDC UR4, c[0x0][0x27c] ;  /* 0x00009f0000047ab9 */ /* 0x000fe20000000800 */
[----:B------:R-:W-:Y:S01]  /*36d0*/  IADD3.X R19, R4, UR5, R7, P3, P4 ;  /* 0x0000000504137c10 */ /* 0x000fe20009fe8407 */
[C---:B------:R-:W-:Y:S01]  /*36e0*/  IMAD R76, R21.reuse, 0x4, R78 ;  /* 0x00000004154c7824 */ /* 0x040fe200078e024e */
[-C--:B------:R-:W-:Y:S01]  /*36f0*/  LEA R34, P5, R38, R77.reuse, 0x1 ;  /* 0x0000004d26227211 */ /* 0x080fe200078a08ff */
[----:B------:R-:W-:Y:S01]  /*3700*/  UIMAD UR4, UR10, UR4, URZ ;  /* 0x000000040a0472a4 */ /* 0x000fe2000f8e023f */
[-C--:B------:R-:W-:Y:S01]  /*3710*/  LEA R26, P6, R30, R77.reuse, 0x1 ;  /* 0x0000004d1e1a7211 */ /* 0x080fe200078c08ff */
[C---:B------:R-:W-:Y:S01]  /*3720*/  IMAD R86, R21.reuse, 0x4, R76 ;  /* 0x0000000415567824 */ /* 0x040fe200078e024c */
[-C--:B------:R-:W-:Y:S01]  /*3730*/  LEA R24, P3, R32, R77.reuse, 0x1 ;  /* 0x0000004d20187211 */ /* 0x080fe200078608ff */
[----:B------:R-:W-:Y:S01]  /*3740*/  USHF.L.U32 UR6, UR4, 0x2, URZ ;  /* 0x0000000204067899 */ /* 0x000fe2000800063f */
[----:B------:R-:W-:Y:S01]  /*3750*/  LEA R10, P4, R36, R77, 0x1 ;  /* 0x0000004d240a7211 */ /* 0x000fe200078808ff */
[C---:B------:R-:W-:Y:S01]  /*3760*/  IMAD R88, R21.reuse, 0x4, R86 ;  /* 0x0000000415587824 */ /* 0x040fe200078e0256 */
[-C--:B------:R-:W-:Y:S01]  /*3770*/  LEA.HI.X.SX32 R35, R38, R19.reuse, 0x1, P5 ;  /* 0x0000001326237211 */ /* 0x080fe200028f0eff */
[----:B------:R-:W-:Y:S01]  /*3780*/  UIMAD.WIDE UR4, UR4, 0x4, URZ ;  /* 0x00000004040478a5 */ /* 0x000fe2000f8e023f */
[-C--:B------:R-:W-:Y:S01]  /*3790*/  LEA.HI.X.SX32 R27, R30, R19.reuse, 0x1, P6 ;  /* 0x000000131e1b7211 */ /* 0x080fe200030f0eff */
[C---:B------:R-:W-:Y:S01]  /*37a0*/  IMAD R16, R21.reuse, 0x4, R88 ;  /* 0x0000000415107824 */ /* 0x040fe200078e0258 */
[-C--:B------:R-:W-:Y:S01]  /*37b0*/  LEA.HI.X.SX32 R25, R32, R19.reuse, 0x1, P3 ;  /* 0x0000001320197211 */ /* 0x080fe200018f0eff */
[----:B------:R-:W0:Y:S01]  /*37c0*/  LDS.128 R4, [R17+UR60] ;  /* 0x0000003c11047984 */ /* 0x000e220008000c00 */
[----:B------:R-:W-:Y:S01]  /*37d0*/  LEA.HI.X.SX32 R11, R36, R19, 0x1, P4 ;  /* 0x00000013240b7211 */ /* 0x000fe200020f0eff */
[----:B------:R-:W-:Y:S01]  /*37e0*/  IMAD R18, R21, 0x4, R16 ;  /* 0x0000000415127824 */ /* 0x000fe200078e0210 */
[----:B------:R-:W-:-:S02]  /*37f0*/  LEA R28, P5, R40, R77, 0x1 ;  /* 0x0000004d281c7211 */ /* 0x000fc400078a08ff */
[-C--:B------:R-:W-:Y:S01]  /*3800*/  LEA R30, P6, R42, R77.reuse, 0x1 ;  /* 0x0000004d2a1e7211 */ /* 0x080fe200078c08ff */
[C---:B------:R-:W-:Y:S01]  /*3810*/  IMAD R94, R21.reuse, 0x4, R18 ;  /* 0x00000004155e7824 */ /* 0x040fe200078e0212 */
[-C--:B------:R-:W-:Y:S02]  /*3820*/  LEA R32, P3, R44, R77.reuse, 0x1 ;  /* 0x0000004d2c207211 */ /* 0x080fe400078608ff */
[----:B------:R-:W-:Y:S01]  /*3830*/  LEA R36, P4, R46, R77, 0x1 ;  /* 0x0000004d2e247211 */ /* 0x000fe200078808ff */
[C---:B------:R-:W-:Y:S01]  /*3840*/  IMAD R96, R21.reuse, 0x4, R94 ;  /* 0x0000000415607824 */ /* 0x040fe200078e025e */
[-C--:B------:R-:W-:Y:S02]  /*3850*/  LEA.HI.X.SX32 R29, R40, R19.reuse, 0x1, P5 ;  /* 0x00000013281d7211 */ /* 0x080fe400028f0eff */
[-C--:B------:R-:W-:Y:S01]  /*3860*/  LEA.HI.X.SX32 R31, R42, R19.reuse, 0x1, P6 ;  /* 0x000000132a1f7211 */ /* 0x080fe200030f0eff */
[----:B------:R-:W-:Y:S01]  /*3870*/  IMAD R21, R21, 0x4, R96 ;  /* 0x0000000415157824 */ /* 0x000fe200078e0260 */
[----:B------:R-:W-:-:S02]  /*3880*/  LEA.HI.X.SX32 R33, R44, R19, 0x1, P3 ;  /* 0x000000132c217211 */ /* 0x000fc400018f0eff */
[----:B------:R-:W-:Y:S02]  /*3890*/  LEA.HI.X.SX32 R37, R46, R19, 0x1, P4 ;  /* 0x000000132e257211 */ /* 0x000fe400020f0eff */
[-C--:B------:R-:W-:Y:S02]  /*38a0*/  LEA R38, P5, R48, R77.reuse, 0x1 ;  /* 0x0000004d30267211 */ /* 0x080fe400078a08ff */
[-C--:B------:R-:W-:Y:S02]  /*38b0*/  LEA R40, P6, R50, R77.reuse, 0x1 ;  /* 0x0000004d32287211 */ /* 0x080fe400078c08ff */
[-C--:B------:R-:W-:Y:S02]  /*38c0*/  LEA R42, P3, R52, R77.reuse, 0x1 ;  /* 0x0000004d342a7211 */ /* 0x080fe400078608ff */
[----:B------:R-:W-:Y:S02]  /*38d0*/  LEA R44, P4, R62, R77, 0x1 ;  /* 0x0000004d3e2c7211 */ /* 0x000fe400078808ff */
[----:B------:R-:W-:-:S02]  /*38e0*/  LEA.HI.X.SX32 R39, R48, R19, 0x1, P5 ;  /* 0x0000001330277211 */ /* 0x000fc400028f0eff */
[-C--:B------:R-:W-:Y:S02]  /*38f0*/  LEA.HI.X.SX32 R41, R50, R19.reuse, 0x1, P6 ;  /* 0x0000001332297211 */ /* 0x080fe400030f0eff */
[-C--:B------:R-:W-:Y:S02]  /*3900*/  LEA.HI.X.SX32 R43, R52, R19.reuse, 0x1, P3 ;  /* 0x00000013342b7211 */ /* 0x080fe400018f0eff */
[----:B------:R-:W-:Y:S02]  /*3910*/  LEA.HI.X.SX32 R45, R62, R19, 0x1, P4 ;  /* 0x000000133e2d7211 */ /* 0x000fe400020f0eff */
[-C--:B------:R-:W-:Y:S02]  /*3920*/  LEA R46, P5, R56, R77.reuse, 0x1 ;  /* 0x0000004d382e7211 */ /* 0x080fe400078a08ff */
[-C--:B------:R-:W-:Y:S02]  /*3930*/  LEA R48, P6, R58, R77.reuse, 0x1 ;  /* 0x0000004d3a307211 */ /* 0x080fe400078c08ff */
[-C--:B------:R-:W-:Y:S01]  /*3940*/  LEA R50, P3, R22, R77.reuse, 0x1 ;  /* 0x0000004d16327211 */ /* 0x080fe200078608ff */
[----:B0-----:R-:W-:Y:S01]  /*3950*/  STG.E.U16 desc[UR8][R34.64], R4 ;  /* 0x0000000422007986 */ /* 0x001fe2000c101508 */
[----:B------:R-:W-:-:S02]  /*3960*/  LEA R52, P4, R20, R77, 0x1 ;  /* 0x0000004d14347211 */ /* 0x000fc400078808ff */
[----:B------:R-:W-:Y:S02]  /*3970*/  FSETP.NEU.AND P2, PT, R23, RZ, PT ;  /* 0x000000ff1700720b */ /* 0x000fe40003f4d000 */
[----:B------:R-:W-:Y:S02]  /*3980*/  LOP3.LUT R23, R17, 0x40, RZ, 0x3c, !PT ;  /* 0x0000004011177812 */ /* 0x000fe400078e3cff */
[-C--:B------:R-:W-:Y:S02]  /*3990*/  LEA.HI.X.SX32 R47, R56, R19.reuse, 0x1, P5 ;  /* 0x00000013382f7211 */ /* 0x080fe400028f0eff */
[-C--:B------:R-:W-:Y:S01]  /*39a0*/  LEA.HI.X.SX32 R49, R58, R19.reuse, 0x1, P6 ;  /* 0x000000133a317211 */ /* 0x080fe200030f0eff */
[----:B------:R-:W0:Y:S01]  /*39b0*/  LDS.128 R12, [R23+UR60] ;  /* 0x0000003c170c7984 */ /* 0x000e220008000c00 */
[-C--:B------:R-:W-:Y:S02]  /*39c0*/  LEA.HI.X.SX32 R51, R22, R19.reuse, 0x1, P3 ;  /* 0x0000001316337211 */ /* 0x080fe400018f0eff */
[----:B------:R-:W-:-:S02]  /*39d0*/  LEA.HI.X.SX32 R53, R20, R19, 0x1, P4 ;  /* 0x0000001314357211 */ /* 0x000fc400020f0eff */
[-C--:B------:R-:W-:Y:S02]  /*39e0*/  LEA R56, P5, R8, R77.reuse, 0x1 ;  /* 0x0000004d08387211 */ /* 0x080fe400078a08ff */
[-C--:B------:R-:W-:Y:S02]  /*39f0*/  LEA R58, P6, R2, R77.reuse, 0x1 ;  /* 0x0000004d023a7211 */ /* 0x080fe400078c08ff */
[-C--:B------:R-:W-:Y:S02]  /*3a00*/  LEA R72, P3, R54, R77.reuse, 0x1 ;  /* 0x0000004d36487211 */ /* 0x080fe400078608ff */
[----:B------:R-:W-:Y:S02]  /*3a10*/  LEA R74, P4, R64, R77, 0x1 ;  /* 0x0000004d404a7211 */ /* 0x000fe400078808ff */
[-C--:B------:R-:W-:Y:S02]  /*3a20*/  LEA.HI.X.SX32 R57, R8, R19.reuse, 0x1, P5 ;  /* 0x0000001308397211 */ /* 0x080fe400028f0eff */
[----:B------:R-:W-:-:S02]  /*3a30*/  LEA.HI.X.SX32 R59, R2, R19, 0x1, P6 ;  /* 0x00000013023b7211 */ /* 0x000fc400030f0eff */
[-C--:B------:R-:W-:Y:S02]  /*3a40*/  LEA.HI.X.SX32 R73, R54, R19.reuse, 0x1, P3 ;  /* 0x0000001336497211 */ /* 0x080fe400018f0eff */
[----:B------:R-:W-:Y:S02]  /*3a50*/  LEA.HI.X.SX32 R75, R64, R19, 0x1, P4 ;  /* 0x00000013404b7211 */ /* 0x000fe400020f0eff */
[-C--:B------:R-:W-:Y:S02]  /*3a60*/  LEA R80, P5, R66, R77.reuse, 0x1 ;  /* 0x0000004d42507211 */ /* 0x080fe400078a08ff */
[-C--:B------:R-:W-:Y:S02]  /*3a70*/  LEA R82, P6, R68, R77.reuse, 0x1 ;  /* 0x0000004d44527211 */ /* 0x080fe400078c08ff */
[-C--:B------:R-:W-:Y:S02]  /*3a80*/  LEA R84, P3, R70, R77.reuse, 0x1 ;  /* 0x0000004d46547211 */ /* 0x080fe400078608ff */
[----:B------:R-:W-:-:S02]  /*3a90*/  LEA R64, P4, R78, R77, 0x1 ;  /* 0x0000004d4e407211 */ /* 0x000fc400078808ff */
[-C--:B------:R-:W-:Y:S02]  /*3aa0*/  LEA.HI.X.SX32 R81, R66, R19.reuse, 0x1, P5 ;  /* 0x0000001342517211 */ /* 0x080fe400028f0eff */
[-C--:B------:R-:W-:Y:S02]  /*3ab0*/  LEA.HI.X.SX32 R83, R68, R19.reuse, 0x1, P6 ;  /* 0x0000001344537211 */ /* 0x080fe400030f0eff */
[-C--:B------:R-:W-:Y:S02]  /*3ac0*/  LEA.HI.X.SX32 R85, R70, R19.reuse, 0x1, P3 ;  /* 0x0000001346557211 */ /* 0x080fe400018f0eff */
[----:B------:R-:W-:Y:S02]  /*3ad0*/  LEA.HI.X.SX32 R65, R78, R19, 0x1, P4 ;  /* 0x000000134e417211 */ /* 0x000fe400020f0eff */
[-C--:B------:R-:W-:Y:S02]  /*3ae0*/  LEA R66, P5, R76, R77.reuse, 0x1 ;  /* 0x0000004d4c427211 */ /* 0x080fe400078a08ff */
[-C--:B------:R-:W-:Y:S01]  /*3af0*/  LEA R68, P6, R86, R77.reuse, 0x1 ;  /* 0x0000004d56447211 */ /* 0x080fe200078c08ff */
[----:B0-----:R0:W-:Y:S01]  /*3b00*/  STG.E.U16 desc[UR8][R26.64], R12 ;  /* 0x0000000c1a007986 */ /* 0x0011e2000c101508 */
[----:B------:R-:W-:-:S02]  /*3b10*/  LEA R90, P3, R88, R77, 0x1 ;  /* 0x0000004d585a7211 */ /* 0x000fc400078608ff */
[----:B------:R-:W-:Y:S02]  /*3b20*/  LEA R70, P4, R16, R77, 0x1 ;  /* 0x0000004d10467211 */ /* 0x000fe400078808ff */
[-C--:B------:R-:W-:Y:S02]  /*3b30*/  LEA.HI.X.SX32 R67, R76, R19.reuse, 0x1, P5 ;  /* 0x000000134c437211 */ /* 0x080fe400028f0eff */
[-C--:B------:R-:W-:Y:S02]  /*3b40*/  LEA.HI.X.SX32 R69, R86, R19.reuse, 0x1, P6 ;  /* 0x0000001356457211 */ /* 0x080fe400030f0eff */
[-C--:B------:R-:W-:Y:S02]  /*3b50*/  LEA.HI.X.SX32 R91, R88, R19.reuse, 0x1, P3 ;  /* 0x00000013585b7211 */ /* 0x080fe400018f0eff */
[----:B------:R-:W-:Y:S02]  /*3b60*/  LEA.HI.X.SX32 R71, R16, R19, 0x1, P4 ;  /* 0x0000001310477211 */ /* 0x000fe400020f0eff */
[----:B------:R-:W-:-:S02]  /*3b70*/  LEA R92, P5, R18, R77, 0x1 ;  /* 0x0000004d125c7211 */ /* 0x000fc400078a08ff */
[-C--:B------:R-:W-:Y:S02]  /*3b80*/  LEA R86, P6, R94, R77.reuse, 0x1 ;  /* 0x0000004d5e567211 */ /* 0x080fe400078c08ff */
[-C--:B------:R-:W-:Y:S02]  /*3b90*/  LEA R78, P3, R96, R77.reuse, 0x1 ;  /* 0x0000004d604e7211 */ /* 0x080fe400078608ff */
[----:B------:R-:W-:Y:S02]  /*3ba0*/  LEA R76, P4, R21, R77, 0x1 ;  /* 0x0000004d154c7211 */ /* 0x000fe400078808ff */
[-C--:B------:R-:W-:Y:S02]  /*3bb0*/  LEA.HI.X.SX32 R93, R18, R19.reuse, 0x1, P5 ;  /* 0x00000013125d7211 */ /* 0x080fe400028f0eff */
[-C--:B------:R-:W-:Y:S02]  /*3bc0*/  LEA.HI.X.SX32 R87, R94, R19.reuse, 0x1, P6 ;  /* 0x000000135e577211 */ /* 0x080fe400030f0eff */
[----:B------:R-:W-:-:S02]  /*3bd0*/  LEA.HI.X.SX32 R79, R96, R19, 0x1, P3 ;  /* 0x00000013604f7211 */ /* 0x000fc400018f0eff */
[----:B------:R-:W-:Y:S02]  /*3be0*/  LEA.HI.X.SX32 R77, R21, R19, 0x1, P4 ;  /* 0x00000013154d7211 */ /* 0x000fe400020f0eff */
[----:B------:R-:W-:Y:S01]  /*3bf0*/  LDS.128 R16, [R17+UR60+0x800] ;  /* 0x0008003c11107984 */ /* 0x000fe20008000c00 */
[----:B------:R-:W-:Y:S02]  /*3c00*/  PRMT R2, R4, 0x7632, R2 ;  /* 0x0000763204027816 */ /* 0x000fe40000000002 */
[----:B------:R-:W-:Y:S01]  /*3c10*/  PRMT R8, R12, 0x7632, R8 ;  /* 0x000076320c087816 */ /* 0x000fe20000000008 */
[----:B------:R-:W1:Y:S01]  /*3c20*/  LDS.128 R20, [R23+UR60+0x800] ;  /* 0x0008003c17147984 */ /* 0x000e620008000c00 */
[----:B------:R-:W-:Y:S02]  /*3c30*/  PRMT R4, R6, 0x7632, R4 ;  /* 0x0000763206047816 */ /* 0x000fe40000000004 */
[----:B0-----:R-:W-:Y:S01]  /*3c40*/  PRMT R12, R14, 0x7632, R12 ;  /* 0x000076320e0c7816 */ /* 0x001fe2000000000c */
[----:B------:R0:W-:Y:S01]  /*3c50*/  STG.E.U16 desc[UR8][R24.64], R2 ;  /* 0x0000000218007986 */ /* 0x0001e2000c101508 */
[----:B------:R-:W-:-:S02]  /*3c60*/  PRMT R26, R15, 0x7632, R26 ;  /* 0x000076320f1a7816 */ /* 0x000fc4000000001a */
[----:B------:R-:W-:Y:S01]  /*3c70*/  FSEL R63, R63, -INF , P1 ;  /* 0xff8000003f3f7808 */ /* 0x000fe20000800000 */
[----:B------:R2:W-:Y:S04]  /*3c80*/  STG.E.U16 desc[UR8][R10.64], R8 ;  /* 0x000000080a007986 */ /* 0x0005e8000c101508 */
[----:B------:R3:W-:Y:S01]  /*3c90*/  STG.E.U16 desc[UR8][R28.64], R5 ;  /* 0x000000051c007986 */ /* 0x0007e2000c101508 */
[----:B------:R-:W-:Y:S01]  /*3ca0*/  FFMA R63, R63, 0.69314718246459960938, R60 ;  /* 0x3f3172183f3f7823 */ /* 0x000fe2000000003c */
[----:B0-----:R-:W-:Y:S02]  /*3cb0*/  PRMT R25, R13, 0x7632, R25 ;  /* 0x000076320d197816 */ /* 0x001fe40000000019 */
[----:B------:R-:W-:Y:S01]  /*3cc0*/  STG.E.U16 desc[UR8][R30.64], R13 ;  /* 0x0000000d1e007986 */ /* 0x000fe2000c101508 */
[----:B------:R-:W-:-:S02]  /*3cd0*/  PRMT R2, R7, 0x7632, R2 ;  /* 0x0000763207027816 */ /* 0x000fc40000000002 */
[----:B--2---:R-:W-:Y:S02]  /*3ce0*/  PRMT R11, R5, 0x7632, R11 ;  /* 0x00007632050b7816 */ /* 0x004fe4000000000b */
[----:B---3--:R-:W-:-:S03]  /*3cf0*/  LOP3.LUT R5, R3, 0xf8, RZ, 0xc0, !PT ;  /* 0x000000f803057812 */ /* 0x008fc600078ec0ff */
[----:B------:R1:W-:Y:S01]  /*3d00*/  STG.E.U16 desc[UR8][R32.64], R11 ;  /* 0x0000000b20007986 */ /* 0x0003e2000c101508 */
[----:B------:R-:W-:-:S03]  /*3d10*/  IMAD.SHL.U32 R3, R0, 0x4, RZ ;  /* 0x0000000400037824 */ /* 0x000fc600078e00ff */
[----:B------:R0:W-:Y:S04]  /*3d20*/  STG.E.U16 desc[UR8][R36.64], R25 ;  /* 0x0000001924007986 */ /* 0x0001e8000c101508 */
[----:B------:R2:W-:Y:S04]  /*3d30*/  STG.E.U16 desc[UR8][R38.64], R6 ;  /* 0x0000000626007986 */ /* 0x0005e8000c101508 */
[----:B------:R-:W-:Y:S01]  /*3d40*/  STG.E.U16 desc[UR8][R40.64], R14 ;  /* 0x0000000e28007986 */ /* 0x000fe2000c101508 */
[----:B-1----:R-:W-:-:S03]  /*3d50*/  PRMT R32, R21, 0x7632, R32 ;  /* 0x0000763215207816 */ /* 0x002fc60000000020 */
[----:B------:R1:W-:Y:S01]  /*3d60*/  STG.E.U16 desc[UR8][R42.64], R4 ;  /* 0x000000042a007986 */ /* 0x0003e2000c101508 */
[----:B0-----:R-:W-:Y:S02]  /*3d70*/  PRMT R36, R16, 0x7632, R36 ;  /* 0x0000763210247816 */ /* 0x001fe40000000024 */
[----:B------:R-:W-:Y:S01]  /*3d80*/  PRMT R37, R20, 0x7632, R37 ;  /* 0x0000763214257816 */ /* 0x000fe20000000025 */
[----:B------:R0:W-:Y:S01]  /*3d90*/  STG.E.U16 desc[UR8][R44.64], R12 ;  /* 0x0000000c2c007986 */ /* 0x0001e2000c101508 */
[----:B------:R-:W-:Y:S02]  /*3da0*/  PRMT R35, R22, 0x7632, R35 ;  /* 0x0000763216237816 */ /* 0x000fe40000000023 */
[----:B--2---:R-:W-:Y:S01]  /*3db0*/  PRMT R39, R19, 0x7632, R39 ;  /* 0x0000763213277816 */ /* 0x004fe20000000027 */
[----:B------:R2:W-:Y:S01]  /*3dc0*/  STG.E.U16 desc[UR8][R46.64], R7 ;  /* 0x000000072e007986 */ /* 0x0005e2000c101508 */
[----:B------:R-:W-:-:S03]  /*3dd0*/  PRMT R38, R23, 0x7632, R38 ;  /* 0x0000763217267816 */ /* 0x000fc60000000026 */
[----:B------:R-:W-:Y:S01]  /*3de0*/  STG.E.U16 desc[UR8][R48.64], R15 ;  /* 0x0000000f30007986 */ /* 0x000fe2000c101508 */
[----:B-1----:R-:W-:Y:S01]  /*3df0*/  PRMT R42, R17, 0x7632, R42 ;  /* 0x00007632112a7816 */ /* 0x002fe2000000002a */
[----:B------:R-:W-:Y:S02]  /*3e00*/  IMAD.HI R4, R0, 0x4, RZ ;  /* 0x0000000400047827 */ /* 0x000fe400078e02ff */
[----:B------:R1:W-:Y:S01]  /*3e10*/  STG.E.U16 desc[UR8][R50.64], R2 ;  /* 0x0000000232007986 */ /* 0x0003e2000c101508 */
[----:B0-----:R-:W-:-:S03]  /*3e20*/  PRMT R45, R18, 0x7632, R45 ;  /* 0x00007632122d7816 */ /* 0x001fc6000000002d */
[----:B------:R0:W-:Y:S01]  /*3e30*/  STG.E.U16 desc[UR8][R52.64], R26 ;  /* 0x0000001a34007986 */ /* 0x0001e2000c101508 */
[----:B--2---:R-:W2:Y:S03]  /*3e40*/  LDC.64 R6, c[0x0][0x230] ;  /* 0x00008c00ff067b82 */ /* 0x004ea60000000a00 */
[----:B------:R0:W-:Y:S04]  /*3e50*/  STG.E.U16 desc[UR8][R56.64], R16 ;  /* 0x0000001038007986 */ /* 0x0001e8000c101508 */
[----:B------:R0:W-:Y:S01]  /*3e60*/  STG.E.U16 desc[UR8][R58.64], R20 ;  /* 0x000000143a007986 */ /* 0x0001e2000c101508 */
[----:B-1----:R-:W-:-:S03]  /*3e70*/  FSEL R2, R55, -INF , P2 ;  /* 0xff80000037027808 */ /* 0x002fc60001000000 */
[----:B------:R0:W-:Y:S02]  /*3e80*/  STG.E.U16 desc[UR8][R72.64], R36 ;  /* 0x0000002448007986 */ /* 0x0001e4000c101508 */
[----:B------:R-:W-:Y:S02]  /*3e90*/  FFMA R62, R2, 0.69314718246459960938, R61 ;  /* 0x3f317218023e7823 */ /* 0x000fe4000000003d */
[----:B------:R0:W-:Y:S04]  /*3ea0*/  STG.E.U16 desc[UR8][R74.64], R37 ;  /* 0x000000254a007986 */ /* 0x0001e8000c101508 */
[----:B------:R0:W-:Y:S04]  /*3eb0*/  STG.E.U16 desc[UR8][R80.64], R17 ;  /* 0x0000001150007986 */ /* 0x0001e8000c101508 */
[----:B------:R0:W-:Y:S01]  /*3ec0*/  STG.E.U16 desc[UR8][R82.64], R21 ;  /* 0x0000001552007986 */ /* 0x0001e2000c101508 */
[----:B--2---:R-:W-:-:S03]  /*3ed0*/  IADD3 R2, P1, P2, R3, UR6, R6 ;  /* 0x0000000603027c10 */ /* 0x004fc6000fa3e006 */
[----:B------:R0:W-:Y:S01]  /*3ee0*/  STG.E.U16 desc[UR8][R84.64], R42 ;  /* 0x0000002a54007986 */ /* 0x0001e2000c101508 */
[----:B------:R-:W-:-:S03]  /*3ef0*/  IADD3.X R3, R4, UR5, R7, P1, P2 ;  /* 0x0000000504037c10 */ /* 0x000fc60008fe4407 */
[----:B------:R0:W-:Y:S04]  /*3f00*/  STG.E.U16 desc[UR8][R64.64], R32 ;  /* 0x0000002040007986 */ /* 0x0001e8000c101508 */
[----:B------:R0:W-:Y:S04]  /*3f10*/  STG.E.U16 desc[UR8][R66.64], R18 ;  /* 0x0000001242007986 */ /* 0x0001e8000c101508 */
[----:B------:R0:W-:Y:S04]  /*3f20*/  STG.E.U16 desc[UR8][R68.64], R22 ;  /* 0x0000001644007986 */ /* 0x0001e8000c101508 */
[----:B------:R0:W-:Y:S04]  /*3f30*/  STG.E.U16 desc[UR8][R90.64], R45 ;  /* 0x0000002d5a007986 */ /* 0x0001e8000c101508 */
[----:B------:R0:W-:Y:S04]  /*3f40*/  STG.E.U16 desc[UR8][R70.64], R35 ;  /* 0x0000002346007986 */ /* 0x0001e8000c101508 */
[----:B------:R0:W-:Y:S04]  /*3f50*/  STG.E.U16 desc[UR8][R92.64], R19 ;  /* 0x000000135c007986 */ /* 0x0001e8000c101508 */
[----:B------:R0:W-:Y:S04]  /*3f60*/  STG.E.U16 desc[UR8][R86.64], R23 ;  /* 0x0000001756007986 */ /* 0x0001e8000c101508 */
[----:B------:R0:W-:Y:S04]  /*3f70*/  STG.E.U16 desc[UR8][R78.64], R39 ;  /* 0x000000274e007986 */ /* 0x0001e8000c101508 */
[----:B------:R0:W-:Y:S01]  /*3f80*/  STG.E.U16 desc[UR8][R76.64], R38 ;  /* 0x000000264c007986 */ /* 0x0001e2000c101508 */
[----:B------:R-:W-:Y:S06]  /*3f90*/  BAR.SYNC.DEFER_BLOCKING 0x0 ;  /* 0x0000000000007b1d */ /* 0x000fec0000010000 */
[----:B------:R0:W-:Y:S02]  /*3fa0*/  STS.64 [R5+UR60], R62 ;  /* 0x0000003e05007988 */ /* 0x0001e40008000a3c */
[----:B------:R-:W-:Y:S06]  /*3fb0*/  BAR.SYNC.DEFER_BLOCKING 0x0 ;  /* 0x0000000000007b1d */ /* 0x000fec0000010000 */
[----:B------:R-:W-:Y:S05]  /*3fc0*/  @P0 EXIT ;  /* 0x000000000000094d */ /* 0x000fea0003800000 */
[----:B------:R-:W1:Y:S01]  /*3fd0*/  LDS R9, [R9] ;  /* 0x0000000009097984 */ /* 0x000e620000000800 */
[----:B------:R-:W-:-:S03]  /*3fe0*/  ULDC.64 UR4, c[0x0][0x208] ;  /* 0x0000820000047ab9 */ /* 0x000fc60000000a00 */
[----:B-1----:R-:W-:Y:S01]  /*3ff0*/  STG.E desc[UR4][R2.64], R9 ;  /* 0x0000000902007986 */ /* 0x002fe2000c101904 */
[----:B------:R-:W-:Y:S05]  /*4000*/  EXIT ;  /* 0x000000000000794d */ /* 0x000fea0003800000 */
.L_x_2:
[----:B------:R-:W-:-:S00]  /*4010*/  BRA `(.L_x_2) ;  /* 0xfffffffc00fc7947 */ /* 0x000fc0000383ffff */
[----:B------:R-:W-:-:S00]  /*4020*/  NOP ;  /* 0x0000000000007918 */ /* 0x000fc00000000000 */
        /* <DEDUP_REMOVED lines=13> */
.L_x_3:


//--------------------- .nv.global.init           --------------------------
	.section	.nv.global.init,"aw",@progbits
.nv.global.init:
	.type		_$_str,@object
	.size		_$_str,(.L_0 - _$_str)
_$_str:
        /*0000*/ 	.byte	0x5f, 0x5f, 0x43, 0x55, 0x44, 0x41, 0x5f, 0x46, 0x54, 0x5a, 0x00
.L_0:


//--------------------- .nv.shared.attn_fwd       --------------------------
	.section	.nv.shared.attn_fwd,"aw",@nobits
	.sectionflags	@""
	.align	16
	.zero		1024


//--------------------- .nv.shared.reserved.0     --------------------------
	.section	.nv.shared.reserved.0,"aw",@nobits
	.weak		__nv_reservedSMEM_offset_0_alias
	.size		__nv_reservedSMEM_offset_0_alias, 0, 0
	.other		__nv_reservedSMEM_offset_0_alias,@"STO_CUDA_RESERVED_SHARED STV_DEFAULT"
__nv_reservedSMEM_offset_0_alias:
	.zero		0


//--------------------- .nv.constant0.attn_fwd    --------------------------
	.section	.nv.constant0.attn_fwd,"a",@progbits
	.sectionflags	@""
	.align	4
.nv.constant0.attn_fwd:
	.zero		664


//--------------------- SYMBOLS --------------------------

	.type		.nv.reservedSmem.offset0,@object
	.size		.nv.reservedSmem.offset0,0x4
